	.target	sm_100a

	.elftype	@"ET_EXEC"


//--------------------- .note.nv.tkinfo           --------------------------
	.section	.note.nv.tkinfo,"",@"SHT_NOTE"
	.sectionflags	@"SHF_NOTE_NV_TKINFO"
	.tkinfo
        /*0018*/ 	.word	0x00000002
        /*0030*/ 	.string	""
        /*0030*/ 	.string	"ptxas"
        /*0030*/ 	.string	"Cuda compilation tools, release 13.0, V13.0.88"
        /*0030*/ 	.string	"Build cuda_13.0.r13.0/compiler.36424714_0"
        /*0030*/ 	.string	"-arch sm_100a -m 64 "



//--------------------- .note.nv.cuinfo           --------------------------
	.section	.note.nv.cuinfo,"",@"SHT_NOTE"
	.sectionflags	@"SHF_NOTE_NV_CUINFO"
        /*0018*/ 	.short	0x0002
        /*001a*/ 	.short	0x0064
        /*001c*/ 	.short	0x0082
	.zero		2


//--------------------- .nv.info                  --------------------------
	.section	.nv.info,"",@"SHT_CUDA_INFO"
	.align	4


	//----- nvinfo : EIATTR_REGCOUNT
	.align		4
        /*0000*/ 	.byte	0x04, 0x2f
        /*0002*/ 	.short	(.L_20 - .L_19)
	.align		4
.L_19:
        /*0004*/ 	.word	index@(_ZN7cutlass13device_kernelINS_4gemm6kernel13GemmUniversalIN4cute5tupleIJiiiiEEENS1_10collective13CollectiveMmaINS1_35MainloopSm100TmaUmmaWarpSpecializedILi20ELi2ELi4ENS5_IJNS4_1CILi1EEESB_SB_EEEEENS5_IJNSA_ILi64EEENSA_ILi256EEENSA_ILi32EEEEEENS_12float_e4m3_tENS5_IJlSB_lEEESI_SJ_NS4_8TiledMMAINS4_8MMA_AtomIJNS4_10MMA_TraitsINS4_19SM100_MMA_F8F6F4_SSEJSI_SI_fSE_SF_NS4_17integral_constantINS4_4UMMA5MajorELSQ_0EEESR_NSO_INSP_7ScaleInELSS_0EEEST_EEEEEENS4_6LayoutISC_NS5_IJNSA_ILi0EEESX_SX_EEEEENS5_IJNS4_10UnderscoreES10_S10_EEEEENS4_13SM90_TMA_LOADENS4_14ComposedLayoutINS4_7SwizzleILi1ELi4ELi3EEENS4_18smem_ptr_flag_bitsILi8EEENSW_INS5_IJNSA_ILi8EEESG_EEENS5_IJSG_SB_EEEEEEEvNS4_8identityES13_S1D_vS1E_EENS_8epilogue10collective18CollectiveEpilogueINS1G_23Sm100TmaWarpSpecializedILi4ELi2ELi32ELb0ELb0EEEJSH_NS5_IJNSW_ISE_SB_EES1L_EEESI_SJ_SI_SJ_NS1G_6fusion15FusionCallbacksIS1K_NS1N_17LinearCombinationISI_fSI_fLNS_15FloatRoundStyleE2EEESH_S1M_JEEENS4_5SM1004TMEM4LOAD26SM100_TMEM_LOAD_16dp32b32xES13_NS14_INS15_ILi2ELi4ELi3EEES18_NSW_INS5_IJS19_SE_EEENS5_IJSE_SB_EEEEEEENS4_39AutoVectorizingCopyWithAssumedAlignmentILi128EEENS4_14SM90_TMA_STOREES21_S23_S23_EEEvvEEEEvNT_6ParamsE)
        /*0008*/ 	.word	0x00000079


	//----- nvinfo : EIATTR_FRAME_SIZE
	.align		4
.L_20:
        /*000c*/ 	.byte	0x04, 0x11
        /*000e*/ 	.short	(.L_22 - .L_21)
	.align		4
.L_21:
        /*0010*/ 	.word	index@($__internal_2_$__cuda_sm10x_tcgen05_guardrail_trap_unallocated_columns_being_dealloced)
        /*0014*/ 	.word	0x00000000


	//----- nvinfo : EIATTR_FRAME_SIZE
	.align		4
.L_22:
        /*0018*/ 	.byte	0x04, 0x11
        /*001a*/ 	.short	(.L_24 - .L_23)
	.align		4
.L_23:
        /*001c*/ 	.word	index@($__internal_1_$__cuda_sm10x_tcgen05_guardrail_trap_phase_invalid_during_alloc)
        /*0020*/ 	.word	0x00000000


	//----- nvinfo : EIATTR_FRAME_SIZE
	.align		4
.L_24:
        /*0024*/ 	.byte	0x04, 0x11
        /*0026*/ 	.short	(.L_26 - .L_25)
	.align		4
.L_25:
        /*0028*/ 	.word	index@($__internal_0_$__cuda_sm10x_tcgen05_guardrail_trap_col_being_dealloced_not_returned_by_alloc)
        /*002c*/ 	.word	0x00000000


	//----- nvinfo : EIATTR_FRAME_SIZE
	.align		4
.L_26:
        /*0030*/ 	.byte	0x04, 0x11
        /*0032*/ 	.short	(.L_28 - .L_27)
	.align		4
.L_27:
        /*0034*/ 	.word	index@(_ZN7cutlass13device_kernelINS_4gemm6kernel13GemmUniversalIN4cute5tupleIJiiiiEEENS1_10collective13CollectiveMmaINS1_35MainloopSm100TmaUmmaWarpSpecializedILi20ELi2ELi4ENS5_IJNS4_1CILi1EEESB_SB_EEEEENS5_IJNSA_ILi64EEENSA_ILi256EEENSA_ILi32EEEEEENS_12float_e4m3_tENS5_IJlSB_lEEESI_SJ_NS4_8TiledMMAINS4_8MMA_AtomIJNS4_10MMA_TraitsINS4_19SM100_MMA_F8F6F4_SSEJSI_SI_fSE_SF_NS4_17integral_constantINS4_4UMMA5MajorELSQ_0EEESR_NSO_INSP_7ScaleInELSS_0EEEST_EEEEEENS4_6LayoutISC_NS5_IJNSA_ILi0EEESX_SX_EEEEENS5_IJNS4_10UnderscoreES10_S10_EEEEENS4_13SM90_TMA_LOADENS4_14ComposedLayoutINS4_7SwizzleILi1ELi4ELi3EEENS4_18smem_ptr_flag_bitsILi8EEENSW_INS5_IJNSA_ILi8EEESG_EEENS5_IJSG_SB_EEEEEEEvNS4_8identityES13_S1D_vS1E_EENS_8epilogue10collective18CollectiveEpilogueINS1G_23Sm100TmaWarpSpecializedILi4ELi2ELi32ELb0ELb0EEEJSH_NS5_IJNSW_ISE_SB_EES1L_EEESI_SJ_SI_SJ_NS1G_6fusion15FusionCallbacksIS1K_NS1N_17LinearCombinationISI_fSI_fLNS_15FloatRoundStyleE2EEESH_S1M_JEEENS4_5SM1004TMEM4LOAD26SM100_TMEM_LOAD_16dp32b32xES13_NS14_INS15_ILi2ELi4ELi3EEES18_NSW_INS5_IJS19_SE_EEENS5_IJSE_SB_EEEEEEENS4_39AutoVectorizingCopyWithAssumedAlignmentILi128EEENS4_14SM90_TMA_STOREES21_S23_S23_EEEvvEEEEvNT_6ParamsE)
        /*0038*/ 	.word	0x00000000


	//----- nvinfo : EIATTR_MIN_STACK_SIZE
	.align		4
.L_28:
        /*003c*/ 	.byte	0x04, 0x12
        /*003e*/ 	.short	(.L_30 - .L_29)
	.align		4
.L_29:
        /*0040*/ 	.word	index@(_ZN7cutlass13device_kernelINS_4gemm6kernel13GemmUniversalIN4cute5tupleIJiiiiEEENS1_10collective13CollectiveMmaINS1_35MainloopSm100TmaUmmaWarpSpecializedILi20ELi2ELi4ENS5_IJNS4_1CILi1EEESB_SB_EEEEENS5_IJNSA_ILi64EEENSA_ILi256EEENSA_ILi32EEEEEENS_12float_e4m3_tENS5_IJlSB_lEEESI_SJ_NS4_8TiledMMAINS4_8MMA_AtomIJNS4_10MMA_TraitsINS4_19SM100_MMA_F8F6F4_SSEJSI_SI_fSE_SF_NS4_17integral_constantINS4_4UMMA5MajorELSQ_0EEESR_NSO_INSP_7ScaleInELSS_0EEEST_EEEEEENS4_6LayoutISC_NS5_IJNSA_ILi0EEESX_SX_EEEEENS5_IJNS4_10UnderscoreES10_S10_EEEEENS4_13SM90_TMA_LOADENS4_14ComposedLayoutINS4_7SwizzleILi1ELi4ELi3EEENS4_18smem_ptr_flag_bitsILi8EEENSW_INS5_IJNSA_ILi8EEESG_EEENS5_IJSG_SB_EEEEEEEvNS4_8identityES13_S1D_vS1E_EENS_8epilogue10collective18CollectiveEpilogueINS1G_23Sm100TmaWarpSpecializedILi4ELi2ELi32ELb0ELb0EEEJSH_NS5_IJNSW_ISE_SB_EES1L_EEESI_SJ_SI_SJ_NS1G_6fusion15FusionCallbacksIS1K_NS1N_17LinearCombinationISI_fSI_fLNS_15FloatRoundStyleE2EEESH_S1M_JEEENS4_5SM1004TMEM4LOAD26SM100_TMEM_LOAD_16dp32b32xES13_NS14_INS15_ILi2ELi4ELi3EEES18_NSW_INS5_IJS19_SE_EEENS5_IJSE_SB_EEEEEEENS4_39AutoVectorizingCopyWithAssumedAlignmentILi128EEENS4_14SM90_TMA_STOREES21_S23_S23_EEEvvEEEEvNT_6ParamsE)
        /*0044*/ 	.word	0x00000000
.L_30:


//--------------------- .nv.compat                --------------------------
	.section	.nv.compat,"",@"SHT_CUDA_COMPAT_INFO"
	.align	4
        /*0000*/ 	.byte	0x02, 0x09, 0x01, 0x00, 0x02, 0x02, 0x02, 0x00, 0x02, 0x05, 0x05, 0x00, 0x03, 0x07, 0x01, 0x01
        /*0010*/ 	.byte	0x02, 0x03, 0x01, 0x00, 0x02, 0x06, 0x01, 0x00, 0x04, 0x0b, 0x08, 0x00, 0x09, 0x00, 0x00, 0x00
        /*0020*/ 	.byte	0x00, 0x00, 0x00, 0x00


//--------------------- .nv.info._ZN7cutlass13device_kernelINS_4gemm6kernel13GemmUniversalIN4cute5tupleIJiiiiEEENS1_10collective13CollectiveMmaINS1_35MainloopSm100TmaUmmaWarpSpecializedILi20ELi2ELi4ENS5_IJNS4_1CILi1EEESB_SB_EEEEENS5_IJNSA_ILi64EEENSA_ILi256EEENSA_ILi32EEEEEENS_12float_e4m3_tENS5_IJlSB_lEEESI_SJ_NS4_8TiledMMAINS4_8MMA_AtomIJNS4_10MMA_TraitsINS4_19SM100_MMA_F8F6F4_SSEJSI_SI_fSE_SF_NS4_17integral_constantINS4_4UMMA5MajorELSQ_0EEESR_NSO_INSP_7ScaleInELSS_0EEEST_EEEEEENS4_6LayoutISC_NS5_IJNSA_ILi0EEESX_SX_EEEEENS5_IJNS4_10UnderscoreES10_S10_EEEEENS4_13SM90_TMA_LOADENS4_14ComposedLayoutINS4_7SwizzleILi1ELi4ELi3EEENS4_18smem_ptr_flag_bitsILi8EEENSW_INS5_IJNSA_ILi8EEESG_EEENS5_IJSG_SB_EEEEEEEvNS4_8identityES13_S1D_vS1E_EENS_8epilogue10collective18CollectiveEpilogueINS1G_23Sm100TmaWarpSpecializedILi4ELi2ELi32ELb0ELb0EEEJSH_NS5_IJNSW_ISE_SB_EES1L_EEESI_SJ_SI_SJ_NS1G_6fusion15FusionCallbacksIS1K_NS1N_17LinearCombinationISI_fSI_fLNS_15FloatRoundStyleE2EEESH_S1M_JEEENS4_5SM1004TMEM4LOAD26SM100_TMEM_LOAD_16dp32b32xES13_NS14_INS15_ILi2ELi4ELi3EEES18_NSW_INS5_IJS19_SE_EEENS5_IJSE_SB_EEEEEEENS4_39AutoVectorizingCopyWithAssumedAlignmentILi128EEENS4_14SM90_TMA_STOREES21_S23_S23_EEEvvEEEEvNT_6ParamsE --------------------------
	.section	.nv.info._ZN7cutlass13device_kernelINS_4gemm6kernel13GemmUniversalIN4cute5tupleIJiiiiEEENS1_10collective13CollectiveMmaINS1_35MainloopSm100TmaUmmaWarpSpecializedILi20ELi2ELi4ENS5_IJNS4_1CILi1EEESB_SB_EEEEENS5_IJNSA_ILi64EEENSA_ILi256EEENSA_ILi32EEEEEENS_12float_e4m3_tENS5_IJlSB_lEEESI_SJ_NS4_8TiledMMAINS4_8MMA_AtomIJNS4_10MMA_TraitsINS4_19SM100_MMA_F8F6F4_SSEJSI_SI_fSE_SF_NS4_17integral_constantINS4_4UMMA5MajorELSQ_0EEESR_NSO_INSP_7ScaleInELSS_0EEEST_EEEEEENS4_6LayoutISC_NS5_IJNSA_ILi0EEESX_SX_EEEEENS5_IJNS4_10UnderscoreES10_S10_EEEEENS4_13SM90_TMA_LOADENS4_14ComposedLayoutINS4_7SwizzleILi1ELi4ELi3EEENS4_18smem_ptr_flag_bitsILi8EEENSW_INS5_IJNSA_ILi8EEESG_EEENS5_IJSG_SB_EEEEEEEvNS4_8identityES13_S1D_vS1E_EENS_8epilogue10collective18CollectiveEpilogueINS1G_23Sm100TmaWarpSpecializedILi4ELi2ELi32ELb0ELb0EEEJSH_NS5_IJNSW_ISE_SB_EES1L_EEESI_SJ_SI_SJ_NS1G_6fusion15FusionCallbacksIS1K_NS1N_17LinearCombinationISI_fSI_fLNS_15FloatRoundStyleE2EEESH_S1M_JEEENS4_5SM1004TMEM4LOAD26SM100_TMEM_LOAD_16dp32b32xES13_NS14_INS15_ILi2ELi4ELi3EEES18_NSW_INS5_IJS19_SE_EEENS5_IJSE_SB_EEEEEEENS4_39AutoVectorizingCopyWithAssumedAlignmentILi128EEENS4_14SM90_TMA_STOREES21_S23_S23_EEEvvEEEEvNT_6ParamsE,"",@"SHT_CUDA_INFO"
	.sectionflags	@""
	.align	4


	//----- nvinfo : EIATTR_CUDA_API_VERSION
	.align		4
        /*0000*/ 	.byte	0x04, 0x37
        /*0002*/ 	.short	(.L_32 - .L_31)
.L_31:
        /*0004*/ 	.word	0x00000082


	//----- nvinfo : EIATTR_KPARAM_INFO
	.align		4
.L_32:
        /*0008*/ 	.byte	0x04, 0x17
        /*000a*/ 	.short	(.L_34 - .L_33)
.L_33:
        /*000c*/ 	.word	0x00000000
        /*0010*/ 	.short	0x0000
        /*0012*/ 	.short	0x0000
        /*0014*/ 	.byte	0x00, 0xf0, 0x01, 0x20


	//----- nvinfo : EIATTR_AT_ENTRY_FRAGMENTS
	.align		4
.L_34:
        /*0018*/ 	.byte	0x04, 0x4f
        /*001a*/ 	.short	(.L_36 - .L_35)


	//   ....[0]....
.L_35:
        /*001c*/ 	.word	0x00000006


	//----- nvinfo : EIATTR_RESERVED_SMEM_USED
	.align		4
.L_36:
        /*0020*/ 	.byte	0x01, 0x41
	.zero		2


	//----- nvinfo : EIATTR_SPARSE_MMA_MASK
	.align		4
        /*0024*/ 	.byte	0x03, 0x50
        /*0026*/ 	.short	0x0000


	//----- nvinfo : EIATTR_TCGEN05_1CTA_USED
	.align		4
        /*0028*/ 	.byte	0x01, 0x51
	.zero		2


	//----- nvinfo : EIATTR_MAXREG_COUNT
	.align		4
        /*002c*/ 	.byte	0x03, 0x1b
        /*002e*/ 	.short	0x00ff


	//----- nvinfo : EIATTR_NUM_BARRIERS
	.align		4
        /*0030*/ 	.byte	0x02, 0x4c
        /*0032*/ 	.byte	0x07
	.zero		1


	//----- nvinfo : EIATTR_EXTERNS
	.align		4
        /*0034*/ 	.byte	0x04, 0x0f
        /*0036*/ 	.short	(.L_38 - .L_37)


	//   ....[0]....
	.align		4
.L_37:
        /*0038*/ 	.word	index@(__assertfail)


	//----- nvinfo : EIATTR_MERCURY_ISA_VERSION
	.align		4
.L_38:
        /*003c*/ 	.byte	0x03, 0x5f
        /*003e*/ 	.short	0x0101


	//----- nvinfo : EIATTR_INT_WARP_WIDE_INSTR_OFFSETS
	.align		4
        /*0040*/ 	.byte	0x04, 0x31
        /*0042*/ 	.short	(.L_40 - .L_39)


	//   ....[0]....
.L_39:
        /*0044*/ 	.word	0x00002010


	//   ....[1]....
        /*0048*/ 	.word	0x00004260


	//   ....[2]....
        /*004c*/ 	.word	0x00004290


	//   ....[3]....
        /*0050*/ 	.word	0x000042e0


	//   ....[4]....
        /*0054*/ 	.word	0x00004c00


	//   ....[5]....
        /*0058*/ 	.word	0x00004c60


	//   ....[6]....
        /*005c*/ 	.word	0x00004d40


	//   ....[7]....
        /*0060*/ 	.word	0x00004db0


	//   ....[8]....
        /*0064*/ 	.word	0x00004ec0


	//   ....[9]....
        /*0068*/ 	.word	0x00004f50


	//   ....[10]....
        /*006c*/ 	.word	0x00005120


	//   ....[11]....
        /*0070*/ 	.word	0x00005280


	//----- nvinfo : EIATTR_COOP_GROUP_MASK_REGIDS
	.align		4
.L_40:
        /*0074*/ 	.byte	0x04, 0x29
        /*0076*/ 	.short	(.L_42 - .L_41)


	//   ....[0]....
.L_41:
        /*0078*/ 	.word	0xffffffff


	//   ....[1]....
        /*007c*/ 	.word	0xffffffff


	//   ....[2]....
        /*0080*/ 	.word	0xffffffff


	//   ....[3]....
        /*0084*/ 	.word	0xffffffff


	//   ....[4]....
        /*0088*/ 	.word	0xffffffff


	//   ....[5]....
        /*008c*/ 	.word	0xffffffff


	//   ....[6]....
        /*0090*/ 	.word	0xffffffff


	//   ....[7]....
        /*0094*/ 	.word	0xffffffff


	//   ....[8]....
        /*0098*/ 	.word	0xffffffff


	//   ....[9]....
        /*009c*/ 	.word	0xffffffff


	//   ....[10]....
        /*00a0*/ 	.word	0xffffffff


	//   ....[11]....
        /*00a4*/ 	.word	0xffffffff


	//   ....[12]....
        /*00a8*/ 	.word	0xffffffff


	//----- nvinfo : EIATTR_COOP_GROUP_INSTR_OFFSETS
	.align		4
.L_42:
        /*00ac*/ 	.byte	0x04, 0x28
        /*00ae*/ 	.short	(.L_44 - .L_43)


	//   ....[0]....
.L_43:
        /*00b0*/ 	.word	0x00000090


	//   ....[1]....
        /*00b4*/ 	.word	0x000004d0


	//   ....[2]....
        /*00b8*/ 	.word	0x00000870


	//   ....[3]....
        /*00bc*/ 	.word	0x00000a10


	//   ....[4]....
        /*00c0*/ 	.word	0x00000b10


	//   ....[5]....
        /*00c4*/ 	.word	0x00000c80


	//   ....[6]....
        /*00c8*/ 	.word	0x00000e20


	//   ....[7]....
        /*00cc*/ 	.word	0x00001ef0


	//   ....[8]....
        /*00d0*/ 	.word	0x000035d0


	//   ....[9]....
        /*00d4*/ 	.word	0x000037e0


	//   ....[10]....
        /*00d8*/ 	.word	0x00003810


	//   ....[11]....
        /*00dc*/ 	.word	0x00004150


	//   ....[12]....
        /*00e0*/ 	.word	0x00004380


	//----- nvinfo : EIATTR_VRC_CTA_INIT_COUNT
	.align		4
.L_44:
        /*00e4*/ 	.byte	0x02, 0x4a
        /*00e6*/ 	.byte	0x80
	.zero		1


	//----- nvinfo : EIATTR_SYSCALL_OFFSETS
	.align		4
        /*00e8*/ 	.byte	0x04, 0x46
        /*00ea*/ 	.short	(.L_46 - .L_45)


	//   ....[0]....
.L_45:
        /*00ec*/ 	.word	0x00005d00


	//   ....[1]....
        /*00f0*/ 	.word	0x00005e40


	//   ....[2]....
        /*00f4*/ 	.word	0x00006640


	//   ....[3]....
        /*00f8*/ 	.word	0x000073e0


	//   ....[4]....
        /*00fc*/ 	.word	0x00008140


	//   ....[5]....
        /*0100*/ 	.word	0x00008ed0


	//----- nvinfo : EIATTR_MBARRIER_INSTR_OFFSETS
	.align		4
.L_46:
        /*0104*/ 	.byte	0x04, 0x39
        /*0106*/ 	.short	(.L_48 - .L_47)


	//   ....[0]....
.L_47:
        /*0108*/ 	.word	0x000005d0
        /*010c*/ 	.word	0x000000ff
        /*0110*/ 	.word	0x00000000
        /*0114*/ 	.short	0x0100
        /*0116*/ 	.byte	0x05
	.zero		1


	//   ....[1]....
        /*0118*/ 	.word	0x000005e0
        /*011c*/ 	.word	0x000000ff
        /*0120*/ 	.word	0x000000a0
        /*0124*/ 	.short	0x0100
        /*0126*/ 	.byte	0x05
	.zero		1


	//   ....[2]....
        /*0128*/ 	.word	0x000005f0
        /*012c*/ 	.word	0x000000ff
        /*0130*/ 	.word	0x00000008
        /*0134*/ 	.short	0x0100
        /*0136*/ 	.byte	0x05
	.zero		1


	//   ....[3]....
        /*0138*/ 	.word	0x00000600
        /*013c*/ 	.word	0x000000ff
        /*0140*/ 	.word	0x000000a8
        /*0144*/ 	.short	0x0100
        /*0146*/ 	.byte	0x05
	.zero		1


	//   ....[4]....
        /*0148*/ 	.word	0x00000610
        /*014c*/ 	.word	0x000000ff
        /*0150*/ 	.word	0x00000010
        /*0154*/ 	.short	0x0100
        /*0156*/ 	.byte	0x05
	.zero		1


	//   ....[5]....
        /*0158*/ 	.word	0x00000620
        /*015c*/ 	.word	0x000000ff
        /*0160*/ 	.word	0x000000b0
        /*0164*/ 	.short	0x0100
        /*0166*/ 	.byte	0x05
	.zero		1


	//   ....[6]....
        /*0168*/ 	.word	0x00000630
        /*016c*/ 	.word	0x000000ff
        /*0170*/ 	.word	0x00000018
        /*0174*/ 	.short	0x0100
        /*0176*/ 	.byte	0x05
	.zero		1


	//   ....[7]....
        /*0178*/ 	.word	0x00000640
        /*017c*/ 	.word	0x000000ff
        /*0180*/ 	.word	0x000000b8
        /*0184*/ 	.short	0x0100
        /*0186*/ 	.byte	0x05
	.zero		1


	//   ....[8]....
        /*0188*/ 	.word	0x00000650
        /*018c*/ 	.word	0x000000ff
        /*0190*/ 	.word	0x00000020
        /*0194*/ 	.short	0x0100
        /*0196*/ 	.byte	0x05
	.zero		1


	//   ....[9]....
        /*0198*/ 	.word	0x00000660
        /*019c*/ 	.word	0x000000ff
        /*01a0*/ 	.word	0x000000c0
        /*01a4*/ 	.short	0x0100
        /*01a6*/ 	.byte	0x05
	.zero		1


	//   ....[10]....
        /*01a8*/ 	.word	0x00000670
        /*01ac*/ 	.word	0x000000ff
        /*01b0*/ 	.word	0x00000028
        /*01b4*/ 	.short	0x0100
        /*01b6*/ 	.byte	0x05
	.zero		1


	//   ....[11]....
        /*01b8*/ 	.word	0x00000680
        /*01bc*/ 	.word	0x000000ff
        /*01c0*/ 	.word	0x000000c8
        /*01c4*/ 	.short	0x0100
        /*01c6*/ 	.byte	0x05
	.zero		1


	//   ....[12]....
        /*01c8*/ 	.word	0x00000690
        /*01cc*/ 	.word	0x000000ff
        /*01d0*/ 	.word	0x00000030
        /*01d4*/ 	.short	0x0100
        /*01d6*/ 	.byte	0x05
	.zero		1


	//   ....[13]....
        /*01d8*/ 	.word	0x000006a0
        /*01dc*/ 	.word	0x000000ff
        /*01e0*/ 	.word	0x000000d0
        /*01e4*/ 	.short	0x0100
        /*01e6*/ 	.byte	0x05
	.zero		1


	//   ....[14]....
        /*01e8*/ 	.word	0x000006b0
        /*01ec*/ 	.word	0x000000ff
        /*01f0*/ 	.word	0x00000038
        /*01f4*/ 	.short	0x0100
        /*01f6*/ 	.byte	0x05
	.zero		1


	//   ....[15]....
        /*01f8*/ 	.word	0x000006c0
        /*01fc*/ 	.word	0x000000ff
        /*0200*/ 	.word	0x000000d8
        /*0204*/ 	.short	0x0100
        /*0206*/ 	.byte	0x05
	.zero		1


	//   ....[16]....
        /*0208*/ 	.word	0x000006d0
        /*020c*/ 	.word	0x000000ff
        /*0210*/ 	.word	0x00000040
        /*0214*/ 	.short	0x0100
        /*0216*/ 	.byte	0x05
	.zero		1


	//   ....[17]....
        /*0218*/ 	.word	0x000006e0
        /*021c*/ 	.word	0x000000ff
        /*0220*/ 	.word	0x000000e0
        /*0224*/ 	.short	0x0100
        /*0226*/ 	.byte	0x05
	.zero		1


	//   ....[18]....
        /*0228*/ 	.word	0x000006f0
        /*022c*/ 	.word	0x000000ff
        /*0230*/ 	.word	0x00000048
        /*0234*/ 	.short	0x0100
        /*0236*/ 	.byte	0x05
	.zero		1


	//   ....[19]....
        /*0238*/ 	.word	0x00000700
        /*023c*/ 	.word	0x000000ff
        /*0240*/ 	.word	0x000000e8
        /*0244*/ 	.short	0x0100
        /*0246*/ 	.byte	0x05
	.zero		1


	//   ....[20]....
        /*0248*/ 	.word	0x00000710
        /*024c*/ 	.word	0x000000ff
        /*0250*/ 	.word	0x00000050
        /*0254*/ 	.short	0x0100
        /*0256*/ 	.byte	0x05
	.zero		1


	//   ....[21]....
        /*0258*/ 	.word	0x00000720
        /*025c*/ 	.word	0x000000ff
        /*0260*/ 	.word	0x000000f0
        /*0264*/ 	.short	0x0100
        /*0266*/ 	.byte	0x05
	.zero		1


	//   ....[22]....
        /*0268*/ 	.word	0x00000730
        /*026c*/ 	.word	0x000000ff
        /*0270*/ 	.word	0x00000058
        /*0274*/ 	.short	0x0100
        /*0276*/ 	.byte	0x05
	.zero		1


	//   ....[23]....
        /*0278*/ 	.word	0x00000740
        /*027c*/ 	.word	0x000000ff
        /*0280*/ 	.word	0x000000f8
        /*0284*/ 	.short	0x0100
        /*0286*/ 	.byte	0x05
	.zero		1


	//   ....[24]....
        /*0288*/ 	.word	0x00000750
        /*028c*/ 	.word	0x000000ff
        /*0290*/ 	.word	0x00000060
        /*0294*/ 	.short	0x0100
        /*0296*/ 	.byte	0x05
	.zero		1


	//   ....[25]....
        /*0298*/ 	.word	0x00000760
        /*029c*/ 	.word	0x000000ff
        /*02a0*/ 	.word	0x00000100
        /*02a4*/ 	.short	0x0100
        /*02a6*/ 	.byte	0x05
	.zero		1


	//   ....[26]....
        /*02a8*/ 	.word	0x00000770
        /*02ac*/ 	.word	0x000000ff
        /*02b0*/ 	.word	0x00000068
        /*02b4*/ 	.short	0x0100
        /*02b6*/ 	.byte	0x05
	.zero		1


	//   ....[27]....
        /*02b8*/ 	.word	0x00000780
        /*02bc*/ 	.word	0x000000ff
        /*02c0*/ 	.word	0x00000108
        /*02c4*/ 	.short	0x0100
        /*02c6*/ 	.byte	0x05
	.zero		1


	//   ....[28]....
        /*02c8*/ 	.word	0x00000790
        /*02cc*/ 	.word	0x000000ff
        /*02d0*/ 	.word	0x00000070
        /*02d4*/ 	.short	0x0100
        /*02d6*/ 	.byte	0x05
	.zero		1


	//   ....[29]....
        /*02d8*/ 	.word	0x000007a0
        /*02dc*/ 	.word	0x000000ff
        /*02e0*/ 	.word	0x00000110
        /*02e4*/ 	.short	0x0100
        /*02e6*/ 	.byte	0x05
	.zero		1


	//   ....[30]....
        /*02e8*/ 	.word	0x000007b0
        /*02ec*/ 	.word	0x000000ff
        /*02f0*/ 	.word	0x00000078
        /*02f4*/ 	.short	0x0100
        /*02f6*/ 	.byte	0x05
	.zero		1


	//   ....[31]....
        /*02f8*/ 	.word	0x000007c0
        /*02fc*/ 	.word	0x000000ff
        /*0300*/ 	.word	0x00000118
        /*0304*/ 	.short	0x0100
        /*0306*/ 	.byte	0x05
	.zero		1


	//   ....[32]....
        /*0308*/ 	.word	0x000007d0
        /*030c*/ 	.word	0x000000ff
        /*0310*/ 	.word	0x00000080
        /*0314*/ 	.short	0x0100
        /*0316*/ 	.byte	0x05
	.zero		1


	//   ....[33]....
        /*0318*/ 	.word	0x000007e0
        /*031c*/ 	.word	0x000000ff
        /*0320*/ 	.word	0x00000120
        /*0324*/ 	.short	0x0100
        /*0326*/ 	.byte	0x05
	.zero		1


	//   ....[34]....
        /*0328*/ 	.word	0x000007f0
        /*032c*/ 	.word	0x000000ff
        /*0330*/ 	.word	0x00000088
        /*0334*/ 	.short	0x0100
        /*0336*/ 	.byte	0x05
	.zero		1


	//   ....[35]....
        /*0338*/ 	.word	0x00000800
        /*033c*/ 	.word	0x000000ff
        /*0340*/ 	.word	0x00000128
        /*0344*/ 	.short	0x0100
        /*0346*/ 	.byte	0x05
	.zero		1


	//   ....[36]....
        /*0348*/ 	.word	0x00000810
        /*034c*/ 	.word	0x000000ff
        /*0350*/ 	.word	0x00000090
        /*0354*/ 	.short	0x0100
        /*0356*/ 	.byte	0x05
	.zero		1


	//   ....[37]....
        /*0358*/ 	.word	0x00000820
        /*035c*/ 	.word	0x000000ff
        /*0360*/ 	.word	0x00000130
        /*0364*/ 	.short	0x0100
        /*0366*/ 	.byte	0x05
	.zero		1


	//   ....[38]....
        /*0368*/ 	.word	0x00000830
        /*036c*/ 	.word	0x000000ff
        /*0370*/ 	.word	0x00000098
        /*0374*/ 	.short	0x0100
        /*0376*/ 	.byte	0x05
	.zero		1


	//   ....[39]....
        /*0378*/ 	.word	0x00000840
        /*037c*/ 	.word	0x000000ff
        /*0380*/ 	.word	0x00000138
        /*0384*/ 	.short	0x0100
        /*0386*/ 	.byte	0x05
	.zero		1


	//   ....[40]....
        /*0388*/ 	.word	0x00000980
        /*038c*/ 	.word	0x000000ff
        /*0390*/ 	.word	0x00000140
        /*0394*/ 	.short	0x0100
        /*0396*/ 	.byte	0x07
	.zero		1


	//   ....[41]....
        /*0398*/ 	.word	0x00000990
        /*039c*/ 	.word	0x000000ff
        /*03a0*/ 	.word	0x00000160
        /*03a4*/ 	.short	0x0100
        /*03a6*/ 	.byte	0x07
	.zero		1


	//   ....[42]....
        /*03a8*/ 	.word	0x000009a0
        /*03ac*/ 	.word	0x000000ff
        /*03b0*/ 	.word	0x00000148
        /*03b4*/ 	.short	0x0100
        /*03b6*/ 	.byte	0x07
	.zero		1


	//   ....[43]....
        /*03b8*/ 	.word	0x000009b0
        /*03bc*/ 	.word	0x000000ff
        /*03c0*/ 	.word	0x00000168
        /*03c4*/ 	.short	0x0100
        /*03c6*/ 	.byte	0x07
	.zero		1


	//   ....[44]....
        /*03c8*/ 	.word	0x000009c0
        /*03cc*/ 	.word	0x000000ff
        /*03d0*/ 	.word	0x00000150
        /*03d4*/ 	.short	0x0100
        /*03d6*/ 	.byte	0x07
	.zero		1


	//   ....[45]....
        /*03d8*/ 	.word	0x000009d0
        /*03dc*/ 	.word	0x000000ff
        /*03e0*/ 	.word	0x00000170
        /*03e4*/ 	.short	0x0100
        /*03e6*/ 	.byte	0x07
	.zero		1


	//   ....[46]....
        /*03e8*/ 	.word	0x000009e0
        /*03ec*/ 	.word	0x000000ff
        /*03f0*/ 	.word	0x00000158
        /*03f4*/ 	.short	0x0100
        /*03f6*/ 	.byte	0x07
	.zero		1


	//   ....[47]....
        /*03f8*/ 	.word	0x000009f0
        /*03fc*/ 	.word	0x000000ff
        /*0400*/ 	.word	0x00000178
        /*0404*/ 	.short	0x0100
        /*0406*/ 	.byte	0x07
	.zero		1


	//   ....[48]....
        /*0408*/ 	.word	0x00000ae0
        /*040c*/ 	.word	0x000000ff
        /*0410*/ 	.word	0x00000180
        /*0414*/ 	.short	0x0100
        /*0416*/ 	.byte	0x05
	.zero		1


	//   ....[49]....
        /*0418*/ 	.word	0x00000af0
        /*041c*/ 	.word	0x000000ff
        /*0420*/ 	.word	0x00000188
        /*0424*/ 	.short	0x0100
        /*0426*/ 	.byte	0x05
	.zero		1


	//   ....[50]....
        /*0428*/ 	.word	0x00000c30
        /*042c*/ 	.word	0x000000ff
        /*0430*/ 	.word	0x00000190
        /*0434*/ 	.short	0x0100
        /*0436*/ 	.byte	0x05
	.zero		1


	//   ....[51]....
        /*0438*/ 	.word	0x00000c40
        /*043c*/ 	.word	0x000000ff
        /*0440*/ 	.word	0x000001a0
        /*0444*/ 	.short	0x0100
        /*0446*/ 	.byte	0x05
	.zero		1


	//   ....[52]....
        /*0448*/ 	.word	0x00000c50
        /*044c*/ 	.word	0x000000ff
        /*0450*/ 	.word	0x00000198
        /*0454*/ 	.short	0x0100
        /*0456*/ 	.byte	0x05
	.zero		1


	//   ....[53]....
        /*0458*/ 	.word	0x00000c60
        /*045c*/ 	.word	0x000000ff
        /*0460*/ 	.word	0x000001a8
        /*0464*/ 	.short	0x0100
        /*0466*/ 	.byte	0x05
	.zero		1


	//   ....[54]....
        /*0468*/ 	.word	0x00000d90
        /*046c*/ 	.word	0x000000ff
        /*0470*/ 	.word	0x000001b0
        /*0474*/ 	.short	0x0100
        /*0476*/ 	.byte	0x07
	.zero		1


	//   ....[55]....
        /*0478*/ 	.word	0x00000da0
        /*047c*/ 	.word	0x000000ff
        /*0480*/ 	.word	0x000001d0
        /*0484*/ 	.short	0x0100
        /*0486*/ 	.byte	0x07
	.zero		1


	//   ....[56]....
        /*0488*/ 	.word	0x00000db0
        /*048c*/ 	.word	0x000000ff
        /*0490*/ 	.word	0x000001b8
        /*0494*/ 	.short	0x0100
        /*0496*/ 	.byte	0x07
	.zero		1


	//   ....[57]....
        /*0498*/ 	.word	0x00000dc0
        /*049c*/ 	.word	0x000000ff
        /*04a0*/ 	.word	0x000001d8
        /*04a4*/ 	.short	0x0100
        /*04a6*/ 	.byte	0x07
	.zero		1


	//   ....[58]....
        /*04a8*/ 	.word	0x00000dd0
        /*04ac*/ 	.word	0x000000ff
        /*04b0*/ 	.word	0x000001c0
        /*04b4*/ 	.short	0x0100
        /*04b6*/ 	.byte	0x07
	.zero		1


	//   ....[59]....
        /*04b8*/ 	.word	0x00000de0
        /*04bc*/ 	.word	0x000000ff
        /*04c0*/ 	.word	0x000001e0
        /*04c4*/ 	.short	0x0100
        /*04c6*/ 	.byte	0x07
	.zero		1


	//   ....[60]....
        /*04c8*/ 	.word	0x00000df0
        /*04cc*/ 	.word	0x000000ff
        /*04d0*/ 	.word	0x000001c8
        /*04d4*/ 	.short	0x0100
        /*04d6*/ 	.byte	0x07
	.zero		1


	//   ....[61]....
        /*04d8*/ 	.word	0x00000e00
        /*04dc*/ 	.word	0x000000ff
        /*04e0*/ 	.word	0x000001e8
        /*04e4*/ 	.short	0x0100
        /*04e6*/ 	.byte	0x07
	.zero		1


	//   ....[62]....
        /*04e8*/ 	.word	0x00000ef0
        /*04ec*/ 	.word	0x000000ff
        /*04f0*/ 	.word	0x000001f0
        /*04f4*/ 	.short	0x0100
        /*04f6*/ 	.byte	0x05
	.zero		1


	//   ....[63]....
        /*04f8*/ 	.word	0x00000f00
        /*04fc*/ 	.word	0x000000ff
        /*0500*/ 	.word	0x00000200
        /*0504*/ 	.short	0x0100
        /*0506*/ 	.byte	0x05
	.zero		1


	//   ....[64]....
        /*0508*/ 	.word	0x00000f10
        /*050c*/ 	.word	0x000000ff
        /*0510*/ 	.word	0x000001f8
        /*0514*/ 	.short	0x0100
        /*0516*/ 	.byte	0x05
	.zero		1


	//   ....[65]....
        /*0518*/ 	.word	0x00000f20
        /*051c*/ 	.word	0x000000ff
        /*0520*/ 	.word	0x00000208
        /*0524*/ 	.short	0x0100
        /*0526*/ 	.byte	0x05
	.zero		1


	//   ....[66]....
        /*0528*/ 	.word	0x000017f0
        /*052c*/ 	.word	0x00000002
        /*0530*/ 	.word	0x00000200
        /*0534*/ 	.short	0x010a
        /*0536*/ 	.byte	0xff
	.zero		1


	//   ....[67]....
        /*0538*/ 	.word	0x00001820
        /*053c*/ 	.word	0x00000002
        /*0540*/ 	.word	0x000001f0
        /*0544*/ 	.short	0x0101
        /*0546*/ 	.byte	0xff
	.zero		1


	//   ....[68]....
        /*0548*/ 	.word	0x000018f0
        /*054c*/ 	.word	0x000000ff
        /*0550*/ 	.word	0x000000a0
        /*0554*/ 	.short	0x010a
        /*0556*/ 	.byte	0x08
	.zero		1


	//   ....[69]....
        /*0558*/ 	.word	0x00001990
        /*055c*/ 	.word	0x000000ff
        /*0560*/ 	.word	0x000000a0
        /*0564*/ 	.short	0x010a
        /*0566*/ 	.byte	0x21
	.zero		1


	//   ....[70]....
        /*0568*/ 	.word	0x00001ae0
        /*056c*/ 	.word	0x000000ff
        /*0570*/ 	.word	0x000000a0
        /*0574*/ 	.short	0x010a
        /*0576*/ 	.byte	0x08
	.zero		1


	//   ....[71]....
        /*0578*/ 	.word	0x00001bf0
        /*057c*/ 	.word	0x000000ff
        /*0580*/ 	.word	0x00000188
        /*0584*/ 	.short	0x0101
        /*0586*/ 	.byte	0x04
	.zero		1


	//   ....[72]....
        /*0588*/ 	.word	0x00001c10
        /*058c*/ 	.word	0x000000ff
        /*0590*/ 	.word	0x000000a0
        /*0594*/ 	.short	0x010a
        /*0596*/ 	.byte	0x08
	.zero		1


	//   ....[73]....
        /*0598*/ 	.word	0x00001c90
        /*059c*/ 	.word	0x000000ff
        /*05a0*/ 	.word	0x000000a0
        /*05a4*/ 	.short	0x010a
        /*05a6*/ 	.byte	0x11
	.zero		1


	//   ....[74]....
        /*05a8*/ 	.word	0x00001de0
        /*05ac*/ 	.word	0x000000ff
        /*05b0*/ 	.word	0x000000a0
        /*05b4*/ 	.short	0x010a
        /*05b6*/ 	.byte	0x08
	.zero		1


	//   ....[75]....
        /*05b8*/ 	.word	0x00001f20
        /*05bc*/ 	.word	0x00000002
        /*05c0*/ 	.word	0x00000190
        /*05c4*/ 	.short	0x010a
        /*05c6*/ 	.byte	0xff
	.zero		1


	//   ....[76]....
        /*05c8*/ 	.word	0x00001fe0
        /*05cc*/ 	.word	0x00000002
        /*05d0*/ 	.word	0x00000000
        /*05d4*/ 	.short	0x0101
        /*05d6*/ 	.byte	0xff
	.zero		1


	//   ....[77]....
        /*05d8*/ 	.word	0x00002540
        /*05dc*/ 	.word	0x000000ff
        /*05e0*/ 	.word	0x00000000
        /*05e4*/ 	.short	0x010a
        /*05e6*/ 	.byte	0x05
	.zero		1


	//   ....[78]....
        /*05e8*/ 	.word	0x000025d0
        /*05ec*/ 	.word	0x000000ff
        /*05f0*/ 	.word	0x00000000
        /*05f4*/ 	.short	0x010a
        /*05f6*/ 	.byte	0x05
	.zero		1


	//   ....[79]....
        /*05f8*/ 	.word	0x00002660
        /*05fc*/ 	.word	0x000000ff
        /*0600*/ 	.word	0x00000000
        /*0604*/ 	.short	0x010a
        /*0606*/ 	.byte	0x05
	.zero		1


	//   ....[80]....
        /*0608*/ 	.word	0x000026f0
        /*060c*/ 	.word	0x000000ff
        /*0610*/ 	.word	0x00000000
        /*0614*/ 	.short	0x010a
        /*0616*/ 	.byte	0x05
	.zero		1


	//   ....[81]....
        /*0618*/ 	.word	0x00002780
        /*061c*/ 	.word	0x000000ff
        /*0620*/ 	.word	0x00000000
        /*0624*/ 	.short	0x010a
        /*0626*/ 	.byte	0x05
	.zero		1


	//   ....[82]....
        /*0628*/ 	.word	0x00002810
        /*062c*/ 	.word	0x000000ff
        /*0630*/ 	.word	0x00000000
        /*0634*/ 	.short	0x010a
        /*0636*/ 	.byte	0x05
	.zero		1


	//   ....[83]....
        /*0638*/ 	.word	0x000028a0
        /*063c*/ 	.word	0x000000ff
        /*0640*/ 	.word	0x00000000
        /*0644*/ 	.short	0x010a
        /*0646*/ 	.byte	0x05
	.zero		1


	//   ....[84]....
        /*0648*/ 	.word	0x00002930
        /*064c*/ 	.word	0x000000ff
        /*0650*/ 	.word	0x00000000
        /*0654*/ 	.short	0x010a
        /*0656*/ 	.byte	0x05
	.zero		1


	//   ....[85]....
        /*0658*/ 	.word	0x000029c0
        /*065c*/ 	.word	0x000000ff
        /*0660*/ 	.word	0x00000000
        /*0664*/ 	.short	0x010a
        /*0666*/ 	.byte	0x05
	.zero		1


	//   ....[86]....
        /*0668*/ 	.word	0x00002a50
        /*066c*/ 	.word	0x000000ff
        /*0670*/ 	.word	0x00000000
        /*0674*/ 	.short	0x010a
        /*0676*/ 	.byte	0x05
	.zero		1


	//   ....[87]....
        /*0678*/ 	.word	0x00002ae0
        /*067c*/ 	.word	0x000000ff
        /*0680*/ 	.word	0x00000000
        /*0684*/ 	.short	0x010a
        /*0686*/ 	.byte	0x05
	.zero		1


	//   ....[88]....
        /*0688*/ 	.word	0x00002b70
        /*068c*/ 	.word	0x000000ff
        /*0690*/ 	.word	0x00000000
        /*0694*/ 	.short	0x010a
        /*0696*/ 	.byte	0x05
	.zero		1


	//   ....[89]....
        /*0698*/ 	.word	0x00002c00
        /*069c*/ 	.word	0x000000ff
        /*06a0*/ 	.word	0x00000000
        /*06a4*/ 	.short	0x010a
        /*06a6*/ 	.byte	0x05
	.zero		1


	//   ....[90]....
        /*06a8*/ 	.word	0x00002c90
        /*06ac*/ 	.word	0x000000ff
        /*06b0*/ 	.word	0x00000000
        /*06b4*/ 	.short	0x010a
        /*06b6*/ 	.byte	0x05
	.zero		1


	//   ....[91]....
        /*06b8*/ 	.word	0x00002d20
        /*06bc*/ 	.word	0x000000ff
        /*06c0*/ 	.word	0x00000000
        /*06c4*/ 	.short	0x010a
        /*06c6*/ 	.byte	0x05
	.zero		1


	//   ....[92]....
        /*06c8*/ 	.word	0x00002db0
        /*06cc*/ 	.word	0x000000ff
        /*06d0*/ 	.word	0x00000000
        /*06d4*/ 	.short	0x010a
        /*06d6*/ 	.byte	0x05
	.zero		1


	//   ....[93]....
        /*06d8*/ 	.word	0x00002e40
        /*06dc*/ 	.word	0x000000ff
        /*06e0*/ 	.word	0x00000000
        /*06e4*/ 	.short	0x010a
        /*06e6*/ 	.byte	0x05
	.zero		1


	//   ....[94]....
        /*06e8*/ 	.word	0x00002ed0
        /*06ec*/ 	.word	0x000000ff
        /*06f0*/ 	.word	0x00000000
        /*06f4*/ 	.short	0x010a
        /*06f6*/ 	.byte	0x05
	.zero		1


	//   ....[95]....
        /*06f8*/ 	.word	0x00002f60
        /*06fc*/ 	.word	0x000000ff
        /*0700*/ 	.word	0x00000000
        /*0704*/ 	.short	0x010a
        /*0706*/ 	.byte	0x05
	.zero		1


	//   ....[96]....
        /*0708*/ 	.word	0x00003000
        /*070c*/ 	.word	0x00000000
        /*0710*/ 	.word	0x00000000
        /*0714*/ 	.short	0x010a
        /*0716*/ 	.byte	0xff
	.zero		1


	//   ....[97]....
        /*0718*/ 	.word	0x00003120
        /*071c*/ 	.word	0x00000000
        /*0720*/ 	.word	0x000001f0
        /*0724*/ 	.short	0x010a
        /*0726*/ 	.byte	0xff
	.zero		1


	//   ....[98]....
        /*0728*/ 	.word	0x00003190
        /*072c*/ 	.word	0x00000000
        /*0730*/ 	.word	0x00000000
        /*0734*/ 	.short	0x0101
        /*0736*/ 	.byte	0xff
	.zero		1


	//   ....[99]....
        /*0738*/ 	.word	0x000031b0
        /*073c*/ 	.word	0x000000ff
        /*0740*/ 	.word	0x000001a0
        /*0744*/ 	.short	0x010a
        /*0746*/ 	.byte	0x05
	.zero		1


	//   ....[100]....
        /*0748*/ 	.word	0x000032d0
        /*074c*/ 	.word	0x00000000
        /*0750*/ 	.word	0x00000190
        /*0754*/ 	.short	0x010a
        /*0756*/ 	.byte	0xff
	.zero		1


	//   ....[101]....
        /*0758*/ 	.word	0x000033d0
        /*075c*/ 	.word	0x00000000
        /*0760*/ 	.word	0x00000000
        /*0764*/ 	.short	0x0101
        /*0766*/ 	.byte	0xff
	.zero		1


	//   ....[102]....
        /*0768*/ 	.word	0x00003460
        /*076c*/ 	.word	0x000000ff
        /*0770*/ 	.word	0x000001a0
        /*0774*/ 	.short	0x0106
        /*0776*/ 	.byte	0x05
	.zero		1


	//   ....[103]....
        /*0778*/ 	.word	0x00003480
        /*077c*/ 	.word	0x000000ff
        /*0780*/ 	.word	0x000001a0
        /*0784*/ 	.short	0x010a
        /*0786*/ 	.byte	0x05
	.zero		1


	//   ....[104]....
        /*0788*/ 	.word	0x00003510
        /*078c*/ 	.word	0x000000ff
        /*0790*/ 	.word	0x000001a0
        /*0794*/ 	.short	0x0106
        /*0796*/ 	.byte	0x04
	.zero		1


	//   ....[105]....
        /*0798*/ 	.word	0x00003550
        /*079c*/ 	.word	0x00000000
        /*07a0*/ 	.word	0x000001a0
        /*07a4*/ 	.short	0x010a
        /*07a6*/ 	.byte	0xff
	.zero		1


	//   ....[106]....
        /*07a8*/ 	.word	0x00003a30
        /*07ac*/ 	.word	0x00000000
        /*07b0*/ 	.word	0x00000190
        /*07b4*/ 	.short	0x010a
        /*07b6*/ 	.byte	0xff
	.zero		1


	//   ....[107]....
        /*07b8*/ 	.word	0x00003b30
        /*07bc*/ 	.word	0x00000003
        /*07c0*/ 	.word	0x00000000
        /*07c4*/ 	.short	0x0101
        /*07c6*/ 	.byte	0xff
	.zero		1


	//   ....[108]....
        /*07c8*/ 	.word	0x00003b40
        /*07cc*/ 	.word	0x000000ff
        /*07d0*/ 	.word	0x00000000
        /*07d4*/ 	.short	0x010a
        /*07d6*/ 	.byte	0x04
	.zero		1


	//   ....[109]....
        /*07d8*/ 	.word	0x00003b60
        /*07dc*/ 	.word	0x000000ff
        /*07e0*/ 	.word	0x000001d0
        /*07e4*/ 	.short	0x010a
        /*07e6*/ 	.byte	0x09
	.zero		1


	//   ....[110]....
        /*07e8*/ 	.word	0x00003ca0
        /*07ec*/ 	.word	0x000000ff
        /*07f0*/ 	.word	0x00000000
        /*07f4*/ 	.short	0x010a
        /*07f6*/ 	.byte	0x07
	.zero		1


	//   ....[111]....
        /*07f8*/ 	.word	0x00003dd0
        /*07fc*/ 	.word	0x000000ff
        /*0800*/ 	.word	0x00000000
        /*0804*/ 	.short	0x010a
        /*0806*/ 	.byte	0x04
	.zero		1


	//   ....[112]....
        /*0808*/ 	.word	0x00003f80
        /*080c*/ 	.word	0x000000ff
        /*0810*/ 	.word	0x00000000
        /*0814*/ 	.short	0x010a
        /*0816*/ 	.byte	0x05
	.zero		1


	//   ....[113]....
        /*0818*/ 	.word	0x00004010
        /*081c*/ 	.word	0x000000ff
        /*0820*/ 	.word	0x00000000
        /*0824*/ 	.short	0x010a
        /*0826*/ 	.byte	0x05
	.zero		1


	//   ....[114]....
        /*0828*/ 	.word	0x000040a0
        /*082c*/ 	.word	0x000000ff
        /*0830*/ 	.word	0x00000000
        /*0834*/ 	.short	0x010a
        /*0836*/ 	.byte	0x05
	.zero		1


	//   ....[115]....
        /*0838*/ 	.word	0x00004130
        /*083c*/ 	.word	0x000000ff
        /*0840*/ 	.word	0x00000000
        /*0844*/ 	.short	0x010a
        /*0846*/ 	.byte	0x07
	.zero		1


	//   ....[116]....
        /*0848*/ 	.word	0x000045b0
        /*084c*/ 	.word	0x00000000
        /*0850*/ 	.word	0x00000190
        /*0854*/ 	.short	0x010a
        /*0856*/ 	.byte	0xff
	.zero		1


	//   ....[117]....
        /*0858*/ 	.word	0x00004670
        /*085c*/ 	.word	0x00000000
        /*0860*/ 	.word	0x00000000
        /*0864*/ 	.short	0x0101
        /*0866*/ 	.byte	0xff
	.zero		1


	//   ....[118]....
        /*0868*/ 	.word	0x00004990
        /*086c*/ 	.word	0x000000ff
        /*0870*/ 	.word	0x00000188
        /*0874*/ 	.short	0x010a
        /*0876*/ 	.byte	0x07
	.zero		1


	//   ....[119]....
        /*0878*/ 	.word	0x00004b80
        /*087c*/ 	.word	0x000000ff
        /*0880*/ 	.word	0x00000160
        /*0884*/ 	.short	0x010a
        /*0886*/ 	.byte	0x07
	.zero		1


	//   ....[120]....
        /*0888*/ 	.word	0x00004cf0
        /*088c*/ 	.word	0x000000ff
        /*0890*/ 	.word	0x00000140
        /*0894*/ 	.short	0x010b
        /*0896*/ 	.byte	0x07
	.zero		1


	//   ....[121]....
        /*0898*/ 	.word	0x00004d00
        /*089c*/ 	.word	0x000000ff
        /*08a0*/ 	.word	0x00000000
        /*08a4*/ 	.short	0x0101
        /*08a6*/ 	.byte	0x08
	.zero		1


	//   ....[122]....
        /*08a8*/ 	.word	0x00004d10
        /*08ac*/ 	.word	0x000000ff
        /*08b0*/ 	.word	0x00000168
        /*08b4*/ 	.short	0x010a
        /*08b6*/ 	.byte	0x07
	.zero		1


	//   ....[123]....
        /*08b8*/ 	.word	0x00004e60
        /*08bc*/ 	.word	0x000000ff
        /*08c0*/ 	.word	0x00000148
        /*08c4*/ 	.short	0x010b
        /*08c6*/ 	.byte	0x07
	.zero		1


	//   ....[124]....
        /*08c8*/ 	.word	0x00004e70
        /*08cc*/ 	.word	0x000000ff
        /*08d0*/ 	.word	0x00000000
        /*08d4*/ 	.short	0x0101
        /*08d6*/ 	.byte	0x08
	.zero		1


	//   ....[125]....
        /*08d8*/ 	.word	0x00004e80
        /*08dc*/ 	.word	0x000000ff
        /*08e0*/ 	.word	0x00000170
        /*08e4*/ 	.short	0x010a
        /*08e6*/ 	.byte	0x07
	.zero		1


	//   ....[126]....
        /*08e8*/ 	.word	0x00005000
        /*08ec*/ 	.word	0x000000ff
        /*08f0*/ 	.word	0x00000150
        /*08f4*/ 	.short	0x010b
        /*08f6*/ 	.byte	0x07
	.zero		1


	//   ....[127]....
        /*08f8*/ 	.word	0x00005040
        /*08fc*/ 	.word	0x000000ff
        /*0900*/ 	.word	0x00000000
        /*0904*/ 	.short	0x0101
        /*0906*/ 	.byte	0x08
	.zero		1


	//   ....[128]....
        /*0908*/ 	.word	0x00005080
        /*090c*/ 	.word	0x000000ff
        /*0910*/ 	.word	0x00000178
        /*0914*/ 	.short	0x010a
        /*0916*/ 	.byte	0x07
	.zero		1


	//   ....[129]....
        /*0918*/ 	.word	0x000052c0
        /*091c*/ 	.word	0x000000ff
        /*0920*/ 	.word	0x00000158
        /*0924*/ 	.short	0x010b
        /*0926*/ 	.byte	0x07
	.zero		1


	//   ....[130]....
        /*0928*/ 	.word	0x000052e0
        /*092c*/ 	.word	0x000000ff
        /*0930*/ 	.word	0x00000000
        /*0934*/ 	.short	0x0101
        /*0936*/ 	.byte	0x0d
	.zero		1


	//   ....[131]....
        /*0938*/ 	.word	0x00005310
        /*093c*/ 	.word	0x000000ff
        /*0940*/ 	.word	0x00000160
        /*0944*/ 	.short	0x010a
        /*0946*/ 	.byte	0x07
	.zero		1


	//   ....[132]....
        /*0948*/ 	.word	0x00005330
        /*094c*/ 	.word	0x000000ff
        /*0950*/ 	.word	0x00000168
        /*0954*/ 	.short	0x010a
        /*0956*/ 	.byte	0x07
	.zero		1


	//   ....[133]....
        /*0958*/ 	.word	0x00005350
        /*095c*/ 	.word	0x000000ff
        /*0960*/ 	.word	0x00000170
        /*0964*/ 	.short	0x010a
        /*0966*/ 	.byte	0x07
	.zero		1


	//   ....[134]....
        /*0968*/ 	.word	0x00005390
        /*096c*/ 	.word	0x00000000
        /*0970*/ 	.word	0x00000178
        /*0974*/ 	.short	0x010a
        /*0976*/ 	.byte	0xff
	.zero		1


	//   ....[135]....
        /*0978*/ 	.word	0x000056d0
        /*097c*/ 	.word	0x00000000
        /*0980*/ 	.word	0x00000190
        /*0984*/ 	.short	0x010a
        /*0986*/ 	.byte	0xff
	.zero		1


	//   ....[136]....
        /*0988*/ 	.word	0x000057e0
        /*098c*/ 	.word	0x00000000
        /*0990*/ 	.word	0x00000000
        /*0994*/ 	.short	0x0101
        /*0996*/ 	.byte	0xff
	.zero		1


	//   ....[137]....
        /*0998*/ 	.word	0x00006200
        /*099c*/ 	.word	0x00000002
        /*09a0*/ 	.word	0x00000140
        /*09a4*/ 	.short	0x010a
        /*09a6*/ 	.byte	0xff
	.zero		1


	//   ....[138]....
        /*09a8*/ 	.word	0x00006240
        /*09ac*/ 	.word	0x00000071
        /*09b0*/ 	.word	0x000001b0
        /*09b4*/ 	.short	0x010a
        /*09b6*/ 	.byte	0xff
	.zero		1


	//   ....[139]....
        /*09b8*/ 	.word	0x00006380
        /*09bc*/ 	.word	0x00000002
        /*09c0*/ 	.word	0x00000140
        /*09c4*/ 	.short	0x010a
        /*09c6*/ 	.byte	0xff
	.zero		1


	//   ....[140]....
        /*09c8*/ 	.word	0x000064a0
        /*09cc*/ 	.word	0x00000000
        /*09d0*/ 	.word	0x00000000
        /*09d4*/ 	.short	0x0101
        /*09d6*/ 	.byte	0xff
	.zero		1


	//   ....[141]....
        /*09d8*/ 	.word	0x00006520
        /*09dc*/ 	.word	0x00000071
        /*09e0*/ 	.word	0x000001b0
        /*09e4*/ 	.short	0x010a
        /*09e6*/ 	.byte	0xff
	.zero		1


	//   ....[142]....
        /*09e8*/ 	.word	0x00007070
        /*09ec*/ 	.word	0x00000000
        /*09f0*/ 	.word	0x00000140
        /*09f4*/ 	.short	0x010a
        /*09f6*/ 	.byte	0xff
	.zero		1


	//   ....[143]....
        /*09f8*/ 	.word	0x00007130
        /*09fc*/ 	.word	0x00000000
        /*0a00*/ 	.word	0x00000140
        /*0a04*/ 	.short	0x010a
        /*0a06*/ 	.byte	0xff
	.zero		1


	//   ....[144]....
        /*0a08*/ 	.word	0x00007260
        /*0a0c*/ 	.word	0x00000000
        /*0a10*/ 	.word	0x00000000
        /*0a14*/ 	.short	0x0101
        /*0a16*/ 	.byte	0xff
	.zero		1


	//   ....[145]....
        /*0a18*/ 	.word	0x00007dd0
        /*0a1c*/ 	.word	0x00000000
        /*0a20*/ 	.word	0x00000140
        /*0a24*/ 	.short	0x010a
        /*0a26*/ 	.byte	0xff
	.zero		1


	//   ....[146]....
        /*0a28*/ 	.word	0x00007e90
        /*0a2c*/ 	.word	0x00000000
        /*0a30*/ 	.word	0x00000140
        /*0a34*/ 	.short	0x010a
        /*0a36*/ 	.byte	0xff
	.zero		1


	//   ....[147]....
        /*0a38*/ 	.word	0x00007fc0
        /*0a3c*/ 	.word	0x00000000
        /*0a40*/ 	.word	0x00000000
        /*0a44*/ 	.short	0x0101
        /*0a46*/ 	.byte	0xff
	.zero		1


	//   ....[148]....
        /*0a48*/ 	.word	0x00008b60
        /*0a4c*/ 	.word	0x00000000
        /*0a50*/ 	.word	0x00000140
        /*0a54*/ 	.short	0x010a
        /*0a56*/ 	.byte	0xff
	.zero		1


	//   ....[149]....
        /*0a58*/ 	.word	0x00008c20
        /*0a5c*/ 	.word	0x00000000
        /*0a60*/ 	.word	0x00000140
        /*0a64*/ 	.short	0x010a
        /*0a66*/ 	.byte	0xff
	.zero		1


	//   ....[150]....
        /*0a68*/ 	.word	0x00008d50
        /*0a6c*/ 	.word	0x00000000
        /*0a70*/ 	.word	0x00000000
        /*0a74*/ 	.short	0x0101
        /*0a76*/ 	.byte	0xff
	.zero		1


	//   ....[151]....
        /*0a78*/ 	.word	0x00009190
        /*0a7c*/ 	.word	0x000000ff
        /*0a80*/ 	.word	0x00000000
        /*0a84*/ 	.short	0x0101
        /*0a86*/ 	.byte	0x05
	.zero		1


	//   ....[152]....
        /*0a88*/ 	.word	0x000099d0
        /*0a8c*/ 	.word	0x00000002
        /*0a90*/ 	.word	0x00000200
        /*0a94*/ 	.short	0x010a
        /*0a96*/ 	.byte	0xff
	.zero		1


	//   ....[153]....
        /*0a98*/ 	.word	0x00009a30
        /*0a9c*/ 	.word	0x00000002
        /*0aa0*/ 	.word	0x000000a0
        /*0aa4*/ 	.short	0x010a
        /*0aa6*/ 	.byte	0xff
	.zero		1


	//   ....[154]....
        /*0aa8*/ 	.word	0x00009a90
        /*0aac*/ 	.word	0x00000002
        /*0ab0*/ 	.word	0x000000a0
        /*0ab4*/ 	.short	0x010a
        /*0ab6*/ 	.byte	0xff
	.zero		1


	//   ....[155]....
        /*0ab8*/ 	.word	0x00009ae0
        /*0abc*/ 	.word	0x00000002
        /*0ac0*/ 	.word	0x00000190
        /*0ac4*/ 	.short	0x010a
        /*0ac6*/ 	.byte	0xff
	.zero		1


	//   ....[156]....
        /*0ac8*/ 	.word	0x00009b40
        /*0acc*/ 	.word	0x00000000
        /*0ad0*/ 	.word	0x00000000
        /*0ad4*/ 	.short	0x010a
        /*0ad6*/ 	.byte	0xff
	.zero		1


	//   ....[157]....
        /*0ad8*/ 	.word	0x00009ba0
        /*0adc*/ 	.word	0x00000000
        /*0ae0*/ 	.word	0x00000000
        /*0ae4*/ 	.short	0x010a
        /*0ae6*/ 	.byte	0xff
	.zero		1


	//   ....[158]....
        /*0ae8*/ 	.word	0x00009c00
        /*0aec*/ 	.word	0x00000000
        /*0af0*/ 	.word	0x00000000
        /*0af4*/ 	.short	0x010a
        /*0af6*/ 	.byte	0xff
	.zero		1


	//   ....[159]....
        /*0af8*/ 	.word	0x00009c60
        /*0afc*/ 	.word	0x00000000
        /*0b00*/ 	.word	0x00000000
        /*0b04*/ 	.short	0x010a
        /*0b06*/ 	.byte	0xff
	.zero		1


	//   ....[160]....
        /*0b08*/ 	.word	0x00009cc0
        /*0b0c*/ 	.word	0x00000000
        /*0b10*/ 	.word	0x00000000
        /*0b14*/ 	.short	0x010a
        /*0b16*/ 	.byte	0xff
	.zero		1


	//   ....[161]....
        /*0b18*/ 	.word	0x00009d20
        /*0b1c*/ 	.word	0x00000000
        /*0b20*/ 	.word	0x00000000
        /*0b24*/ 	.short	0x010a
        /*0b26*/ 	.byte	0xff
	.zero		1


	//   ....[162]....
        /*0b28*/ 	.word	0x00009d80
        /*0b2c*/ 	.word	0x00000000
        /*0b30*/ 	.word	0x00000000
        /*0b34*/ 	.short	0x010a
        /*0b36*/ 	.byte	0xff
	.zero		1


	//   ....[163]....
        /*0b38*/ 	.word	0x00009de0
        /*0b3c*/ 	.word	0x00000000
        /*0b40*/ 	.word	0x00000000
        /*0b44*/ 	.short	0x010a
        /*0b46*/ 	.byte	0xff
	.zero		1


	//   ....[164]....
        /*0b48*/ 	.word	0x00009e40
        /*0b4c*/ 	.word	0x00000000
        /*0b50*/ 	.word	0x00000000
        /*0b54*/ 	.short	0x010a
        /*0b56*/ 	.byte	0xff
	.zero		1


	//   ....[165]....
        /*0b58*/ 	.word	0x00009ea0
        /*0b5c*/ 	.word	0x00000000
        /*0b60*/ 	.word	0x00000000
        /*0b64*/ 	.short	0x010a
        /*0b66*/ 	.byte	0xff
	.zero		1


	//   ....[166]....
        /*0b68*/ 	.word	0x00009f00
        /*0b6c*/ 	.word	0x00000000
        /*0b70*/ 	.word	0x00000000
        /*0b74*/ 	.short	0x010a
        /*0b76*/ 	.byte	0xff
	.zero		1


	//   ....[167]....
        /*0b78*/ 	.word	0x00009f60
        /*0b7c*/ 	.word	0x00000000
        /*0b80*/ 	.word	0x00000000
        /*0b84*/ 	.short	0x010a
        /*0b86*/ 	.byte	0xff
	.zero		1


	//   ....[168]....
        /*0b88*/ 	.word	0x00009fc0
        /*0b8c*/ 	.word	0x00000000
        /*0b90*/ 	.word	0x00000000
        /*0b94*/ 	.short	0x010a
        /*0b96*/ 	.byte	0xff
	.zero		1


	//   ....[169]....
        /*0b98*/ 	.word	0x0000a020
        /*0b9c*/ 	.word	0x00000000
        /*0ba0*/ 	.word	0x00000000
        /*0ba4*/ 	.short	0x010a
        /*0ba6*/ 	.byte	0xff
	.zero		1


	//   ....[170]....
        /*0ba8*/ 	.word	0x0000a080
        /*0bac*/ 	.word	0x00000000
        /*0bb0*/ 	.word	0x00000000
        /*0bb4*/ 	.short	0x010a
        /*0bb6*/ 	.byte	0xff
	.zero		1


	//   ....[171]....
        /*0bb8*/ 	.word	0x0000a0e0
        /*0bbc*/ 	.word	0x00000000
        /*0bc0*/ 	.word	0x00000000
        /*0bc4*/ 	.short	0x010a
        /*0bc6*/ 	.byte	0xff
	.zero		1


	//   ....[172]....
        /*0bc8*/ 	.word	0x0000a140
        /*0bcc*/ 	.word	0x00000000
        /*0bd0*/ 	.word	0x00000000
        /*0bd4*/ 	.short	0x010a
        /*0bd6*/ 	.byte	0xff
	.zero		1


	//   ....[173]....
        /*0bd8*/ 	.word	0x0000a1a0
        /*0bdc*/ 	.word	0x00000000
        /*0be0*/ 	.word	0x00000000
        /*0be4*/ 	.short	0x010a
        /*0be6*/ 	.byte	0xff
	.zero		1


	//   ....[174]....
        /*0be8*/ 	.word	0x0000a200
        /*0bec*/ 	.word	0x00000000
        /*0bf0*/ 	.word	0x00000000
        /*0bf4*/ 	.short	0x010a
        /*0bf6*/ 	.byte	0xff
	.zero		1


	//   ....[175]....
        /*0bf8*/ 	.word	0x0000a250
        /*0bfc*/ 	.word	0x00000000
        /*0c00*/ 	.word	0x000001f0
        /*0c04*/ 	.short	0x010a
        /*0c06*/ 	.byte	0xff
	.zero		1


	//   ....[176]....
        /*0c08*/ 	.word	0x0000a2b0
        /*0c0c*/ 	.word	0x00000000
        /*0c10*/ 	.word	0x000001a0
        /*0c14*/ 	.short	0x010a
        /*0c16*/ 	.byte	0xff
	.zero		1


	//   ....[177]....
        /*0c18*/ 	.word	0x0000a300
        /*0c1c*/ 	.word	0x00000000
        /*0c20*/ 	.word	0x00000190
        /*0c24*/ 	.short	0x010a
        /*0c26*/ 	.byte	0xff
	.zero		1


	//   ....[178]....
        /*0c28*/ 	.word	0x0000a360
        /*0c2c*/ 	.word	0x00000000
        /*0c30*/ 	.word	0x000001a0
        /*0c34*/ 	.short	0x010a
        /*0c36*/ 	.byte	0xff
	.zero		1


	//   ....[179]....
        /*0c38*/ 	.word	0x0000a3b0
        /*0c3c*/ 	.word	0x00000000
        /*0c40*/ 	.word	0x00000190
        /*0c44*/ 	.short	0x010a
        /*0c46*/ 	.byte	0xff
	.zero		1


	//   ....[180]....
        /*0c48*/ 	.word	0x0000a410
        /*0c4c*/ 	.word	0x00000002
        /*0c50*/ 	.word	0x000001d0
        /*0c54*/ 	.short	0x010a
        /*0c56*/ 	.byte	0xff
	.zero		1


	//   ....[181]....
        /*0c58*/ 	.word	0x0000a470
        /*0c5c*/ 	.word	0x00000000
        /*0c60*/ 	.word	0x00000000
        /*0c64*/ 	.short	0x010a
        /*0c66*/ 	.byte	0xff
	.zero		1


	//   ....[182]....
        /*0c68*/ 	.word	0x0000a4d0
        /*0c6c*/ 	.word	0x00000000
        /*0c70*/ 	.word	0x00000000
        /*0c74*/ 	.short	0x010a
        /*0c76*/ 	.byte	0xff
	.zero		1


	//   ....[183]....
        /*0c78*/ 	.word	0x0000a530
        /*0c7c*/ 	.word	0x00000000
        /*0c80*/ 	.word	0x00000000
        /*0c84*/ 	.short	0x010a
        /*0c86*/ 	.byte	0xff
	.zero		1


	//   ....[184]....
        /*0c88*/ 	.word	0x0000a590
        /*0c8c*/ 	.word	0x00000000
        /*0c90*/ 	.word	0x00000000
        /*0c94*/ 	.short	0x010a
        /*0c96*/ 	.byte	0xff
	.zero		1


	//   ....[185]....
        /*0c98*/ 	.word	0x0000a5f0
        /*0c9c*/ 	.word	0x00000000
        /*0ca0*/ 	.word	0x00000000
        /*0ca4*/ 	.short	0x010a
        /*0ca6*/ 	.byte	0xff
	.zero		1


	//   ....[186]....
        /*0ca8*/ 	.word	0x0000a640
        /*0cac*/ 	.word	0x00000000
        /*0cb0*/ 	.word	0x00000190
        /*0cb4*/ 	.short	0x010a
        /*0cb6*/ 	.byte	0xff
	.zero		1


	//   ....[187]....
        /*0cb8*/ 	.word	0x0000a6a0
        /*0cbc*/ 	.word	0x00000000
        /*0cc0*/ 	.word	0x00000188
        /*0cc4*/ 	.short	0x010a
        /*0cc6*/ 	.byte	0xff
	.zero		1


	//   ....[188]....
        /*0cc8*/ 	.word	0x0000a700
        /*0ccc*/ 	.word	0x00000000
        /*0cd0*/ 	.word	0x00000160
        /*0cd4*/ 	.short	0x010a
        /*0cd6*/ 	.byte	0xff
	.zero		1


	//   ....[189]....
        /*0cd8*/ 	.word	0x0000a760
        /*0cdc*/ 	.word	0x00000000
        /*0ce0*/ 	.word	0x00000168
        /*0ce4*/ 	.short	0x010a
        /*0ce6*/ 	.byte	0xff
	.zero		1


	//   ....[190]....
        /*0ce8*/ 	.word	0x0000a7c0
        /*0cec*/ 	.word	0x00000000
        /*0cf0*/ 	.word	0x00000170
        /*0cf4*/ 	.short	0x010a
        /*0cf6*/ 	.byte	0xff
	.zero		1


	//   ....[191]....
        /*0cf8*/ 	.word	0x0000a820
        /*0cfc*/ 	.word	0x00000000
        /*0d00*/ 	.word	0x00000178
        /*0d04*/ 	.short	0x010a
        /*0d06*/ 	.byte	0xff
	.zero		1


	//   ....[192]....
        /*0d08*/ 	.word	0x0000a880
        /*0d0c*/ 	.word	0x00000000
        /*0d10*/ 	.word	0x00000160
        /*0d14*/ 	.short	0x010a
        /*0d16*/ 	.byte	0xff
	.zero		1


	//   ....[193]....
        /*0d18*/ 	.word	0x0000a8e0
        /*0d1c*/ 	.word	0x00000000
        /*0d20*/ 	.word	0x00000168
        /*0d24*/ 	.short	0x010a
        /*0d26*/ 	.byte	0xff
	.zero		1


	//   ....[194]....
        /*0d28*/ 	.word	0x0000a940
        /*0d2c*/ 	.word	0x00000000
        /*0d30*/ 	.word	0x00000170
        /*0d34*/ 	.short	0x010a
        /*0d36*/ 	.byte	0xff
	.zero		1


	//   ....[195]....
        /*0d38*/ 	.word	0x0000a990
        /*0d3c*/ 	.word	0x00000000
        /*0d40*/ 	.word	0x00000190
        /*0d44*/ 	.short	0x010a
        /*0d46*/ 	.byte	0xff
	.zero		1


	//   ....[196]....
        /*0d48*/ 	.word	0x0000a9e0
        /*0d4c*/ 	.word	0x00000002
        /*0d50*/ 	.word	0x00000140
        /*0d54*/ 	.short	0x010a
        /*0d56*/ 	.byte	0xff
	.zero		1


	//   ....[197]....
        /*0d58*/ 	.word	0x0000aa30
        /*0d5c*/ 	.word	0x00000071
        /*0d60*/ 	.word	0x000001b0
        /*0d64*/ 	.short	0x010a
        /*0d66*/ 	.byte	0xff
	.zero		1


	//   ....[198]....
        /*0d68*/ 	.word	0x0000aa80
        /*0d6c*/ 	.word	0x00000000
        /*0d70*/ 	.word	0x00000140
        /*0d74*/ 	.short	0x010a
        /*0d76*/ 	.byte	0xff
	.zero		1


	//   ....[199]....
        /*0d78*/ 	.word	0x0000aad0
        /*0d7c*/ 	.word	0x00000000
        /*0d80*/ 	.word	0x00000140
        /*0d84*/ 	.short	0x010a
        /*0d86*/ 	.byte	0xff
	.zero		1


	//   ....[200]....
        /*0d88*/ 	.word	0x0000ab20
        /*0d8c*/ 	.word	0x00000000
        /*0d90*/ 	.word	0x00000140
        /*0d94*/ 	.short	0x010a
        /*0d96*/ 	.byte	0xff
	.zero		1


	//----- nvinfo : EIATTR_NUM_MBARRIERS
	.align		4
.L_48:
        /*0d98*/ 	.byte	0x03, 0x38
        /*0d9a*/ 	.short	0x0042


	//----- nvinfo : EIATTR_EXIT_INSTR_OFFSETS
	.align		4
        /*0d9c*/ 	.byte	0x04, 0x1c
        /*0d9e*/ 	.short	(.L_50 - .L_49)


	//   ....[0]....
.L_49:
        /*0da0*/ 	.word	0x00003030


	//   ....[1]....
        /*0da4*/ 	.word	0x00003520


	//   ....[2]....
        /*0da8*/ 	.word	0x00003580


	//   ....[3]....
        /*0dac*/ 	.word	0x00004390


	//   ....[4]....
        /*0db0*/ 	.word	0x000053c0


	//   ....[5]....
        /*0db4*/ 	.word	0x00005400


	//   ....[6]....
        /*0db8*/ 	.word	0x000099c0


	//----- nvinfo : EIATTR_MAX_THREADS
	.align		4
.L_50:
        /*0dbc*/ 	.byte	0x04, 0x05
        /*0dbe*/ 	.short	(.L_52 - .L_51)
.L_51:
        /*0dc0*/ 	.word	0x00000100
        /*0dc4*/ 	.word	0x00000001
        /*0dc8*/ 	.word	0x00000001


	//----- nvinfo : EIATTR_CRS_STACK_SIZE
	.align		4
.L_52:
        /*0dcc*/ 	.byte	0x04, 0x1e
        /*0dce*/ 	.short	(.L_54 - .L_53)
.L_53:
        /*0dd0*/ 	.word	0x00000000


	//----- nvinfo : EIATTR_CBANK_PARAM_SIZE
	.align		4
.L_54:
        /*0dd4*/ 	.byte	0x03, 0x19
        /*0dd6*/ 	.short	0x0800


	//----- nvinfo : EIATTR_PARAM_CBANK
	.align		4
        /*0dd8*/ 	.byte	0x04, 0x0a
        /*0dda*/ 	.short	(.L_56 - .L_55)
	.align		4
.L_55:
        /*0ddc*/ 	.word	index@(.nv.constant0._ZN7cutlass13device_kernelINS_4gemm6kernel13GemmUniversalIN4cute5tupleIJiiiiEEENS1_10collective13CollectiveMmaINS1_35MainloopSm100TmaUmmaWarpSpecializedILi20ELi2ELi4ENS5_IJNS4_1CILi1EEESB_SB_EEEEENS5_IJNSA_ILi64EEENSA_ILi256EEENSA_ILi32EEEEEENS_12float_e4m3_tENS5_IJlSB_lEEESI_SJ_NS4_8TiledMMAINS4_8MMA_AtomIJNS4_10MMA_TraitsINS4_19SM100_MMA_F8F6F4_SSEJSI_SI_fSE_SF_NS4_17integral_constantINS4_4UMMA5MajorELSQ_0EEESR_NSO_INSP_7ScaleInELSS_0EEEST_EEEEEENS4_6LayoutISC_NS5_IJNSA_ILi0EEESX_SX_EEEEENS5_IJNS4_10UnderscoreES10_S10_EEEEENS4_13SM90_TMA_LOADENS4_14ComposedLayoutINS4_7SwizzleILi1ELi4ELi3EEENS4_18smem_ptr_flag_bitsILi8EEENSW_INS5_IJNSA_ILi8EEESG_EEENS5_IJSG_SB_EEEEEEEvNS4_8identityES13_S1D_vS1E_EENS_8epilogue10collective18CollectiveEpilogueINS1G_23Sm100TmaWarpSpecializedILi4ELi2ELi32ELb0ELb0EEEJSH_NS5_IJNSW_ISE_SB_EES1L_EEESI_SJ_SI_SJ_NS1G_6fusion15FusionCallbacksIS1K_NS1N_17LinearCombinationISI_fSI_fLNS_15FloatRoundStyleE2EEESH_S1M_JEEENS4_5SM1004TMEM4LOAD26SM100_TMEM_LOAD_16dp32b32xES13_NS14_INS15_ILi2ELi4ELi3EEES18_NSW_INS5_IJS19_SE_EEENS5_IJSE_SB_EEEEEEENS4_39AutoVectorizingCopyWithAssumedAlignmentILi128EEENS4_14SM90_TMA_STOREES21_S23_S23_EEEvvEEEEvNT_6ParamsE)
        /*0de0*/ 	.short	0x0380
        /*0de2*/ 	.short	0x0800


	//----- nvinfo : EIATTR_SW_WAR
	.align		4
.L_56:
        /*0de4*/ 	.byte	0x04, 0x36
        /*0de6*/ 	.short	(.L_58 - .L_57)
.L_57:
        /*0de8*/ 	.word	0x00000008
.L_58:


//--------------------- .nv.callgraph             --------------------------
	.section	.nv.callgraph,"",@"SHT_CUDA_CALLGRAPH"
	.align	4
	.sectionentsize	8
	.align		4
        /*0000*/ 	.word	0x00000000
	.align		4
        /*0004*/ 	.word	0xffffffff
	.align		4
        /*0008*/ 	.word	index@(_ZN7cutlass13device_kernelINS_4gemm6kernel13GemmUniversalIN4cute5tupleIJiiiiEEENS1_10collective13CollectiveMmaINS1_35MainloopSm100TmaUmmaWarpSpecializedILi20ELi2ELi4ENS5_IJNS4_1CILi1EEESB_SB_EEEEENS5_IJNSA_ILi64EEENSA_ILi256EEENSA_ILi32EEEEEENS_12float_e4m3_tENS5_IJlSB_lEEESI_SJ_NS4_8TiledMMAINS4_8MMA_AtomIJNS4_10MMA_TraitsINS4_19SM100_MMA_F8F6F4_SSEJSI_SI_fSE_SF_NS4_17integral_constantINS4_4UMMA5MajorELSQ_0EEESR_NSO_INSP_7ScaleInELSS_0EEEST_EEEEEENS4_6LayoutISC_NS5_IJNSA_ILi0EEESX_SX_EEEEENS5_IJNS4_10UnderscoreES10_S10_EEEEENS4_13SM90_TMA_LOADENS4_14ComposedLayoutINS4_7SwizzleILi1ELi4ELi3EEENS4_18smem_ptr_flag_bitsILi8EEENSW_INS5_IJNSA_ILi8EEESG_EEENS5_IJSG_SB_EEEEEEEvNS4_8identityES13_S1D_vS1E_EENS_8epilogue10collective18CollectiveEpilogueINS1G_23Sm100TmaWarpSpecializedILi4ELi2ELi32ELb0ELb0EEEJSH_NS5_IJNSW_ISE_SB_EES1L_EEESI_SJ_SI_SJ_NS1G_6fusion15FusionCallbacksIS1K_NS1N_17LinearCombinationISI_fSI_fLNS_15FloatRoundStyleE2EEESH_S1M_JEEENS4_5SM1004TMEM4LOAD26SM100_TMEM_LOAD_16dp32b32xES13_NS14_INS15_ILi2ELi4ELi3EEES18_NSW_INS5_IJS19_SE_EEENS5_IJSE_SB_EEEEEEENS4_39AutoVectorizingCopyWithAssumedAlignmentILi128EEENS4_14SM90_TMA_STOREES21_S23_S23_EEEvvEEEEvNT_6ParamsE)
	.align		4
        /*000c*/ 	.word	index@(__assertfail)
	.align		4
        /*0010*/ 	.word	0x00000000
	.align		4
        /*0014*/ 	.word	0xfffffffe
	.align		4
        /*0018*/ 	.word	0x00000000
	.align		4
        /*001c*/ 	.word	0xfffffffd
	.align		4
        /*0020*/ 	.word	0x00000000
	.align		4
        /*0024*/ 	.word	0xfffffffc


//--------------------- .nv.constant4             --------------------------
	.section	.nv.constant4,"a",@progbits
	.align	8
	.align		8
.nv.constant4:
        /*0000*/ 	.dword	__assertfail
	.align		8
        /*0008*/ 	.dword	__unnamed_1
	.align		8
        /*0010*/ 	.dword	__unnamed_2
	.align		8
        /*0018*/ 	.dword	__unnamed_3
	.align		8
        /*0020*/ 	.dword	_ZN40_INTERNAL_c952ff45_4_k_cu_51ea65f0_263474cuda3std3__45__cpo5beginE
	.align		8
        /*0028*/ 	.dword	_ZN40_INTERNAL_c952ff45_4_k_cu_51ea65f0_263474cuda3std3__45__cpo3endE
	.align		8
        /*0030*/ 	.dword	_ZN40_INTERNAL_c952ff45_4_k_cu_51ea65f0_263474cuda3std3__45__cpo6cbeginE
	.align		8
        /*0038*/ 	.dword	_ZN40_INTERNAL_c952ff45_4_k_cu_51ea65f0_263474cuda3std3__45__cpo4cendE
	.align		8
        /*0040*/ 	.dword	_ZN40_INTERNAL_c952ff45_4_k_cu_51ea65f0_263474cuda3std3__442_GLOBAL__N__c952ff45_4_k_cu_51ea65f0_263476ignoreE
	.align		8
        /*0048*/ 	.dword	_ZN40_INTERNAL_c952ff45_4_k_cu_51ea65f0_263474cuda3std3__419piecewise_constructE
	.align		8
        /*0050*/ 	.dword	_ZN40_INTERNAL_c952ff45_4_k_cu_51ea65f0_263474cuda3std3__48in_placeE
	.align		8
        /*0058*/ 	.dword	_ZN40_INTERNAL_c952ff45_4_k_cu_51ea65f0_263474cuda3std6ranges3__45__cpo4swapE
	.align		8
        /*0060*/ 	.dword	_ZN40_INTERNAL_c952ff45_4_k_cu_51ea65f0_263474cuda3std6ranges3__45__cpo9iter_moveE
	.align		8
        /*0068*/ 	.dword	_ZN40_INTERNAL_c952ff45_4_k_cu_51ea65f0_263474cute7productE
	.align		8
        /*0070*/ 	.dword	_ZN40_INTERNAL_c952ff45_4_k_cu_51ea65f0_263474cute1_E
	.align		8
        /*0078*/ 	.dword	$str$25
	.align		8
        /*0080*/ 	.dword	$str$26
	.align		8
        /*0088*/ 	.dword	$str$27
	.align		8
        /*0090*/ 	.dword	$str$28


//--------------------- .text._ZN7cutlass13device_kernelINS_4gemm6kernel13GemmUniversalIN4cute5tupleIJiiiiEEENS1_10collective13CollectiveMmaINS1_35MainloopSm100TmaUmmaWarpSpecializedILi20ELi2ELi4ENS5_IJNS4_1CILi1EEESB_SB_EEEEENS5_IJNSA_ILi64EEENSA_ILi256EEENSA_ILi32EEEEEENS_12float_e4m3_tENS5_IJlSB_lEEESI_SJ_NS4_8TiledMMAINS4_8MMA_AtomIJNS4_10MMA_TraitsINS4_19SM100_MMA_F8F6F4_SSEJSI_SI_fSE_SF_NS4_17integral_constantINS4_4UMMA5MajorELSQ_0EEESR_NSO_INSP_7ScaleInELSS_0EEEST_EEEEEENS4_6LayoutISC_NS5_IJNSA_ILi0EEESX_SX_EEEEENS5_IJNS4_10UnderscoreES10_S10_EEEEENS4_13SM90_TMA_LOADENS4_14ComposedLayoutINS4_7SwizzleILi1ELi4ELi3EEENS4_18smem_ptr_flag_bitsILi8EEENSW_INS5_IJNSA_ILi8EEESG_EEENS5_IJSG_SB_EEEEEEEvNS4_8identityES13_S1D_vS1E_EENS_8epilogue10collective18CollectiveEpilogueINS1G_23Sm100TmaWarpSpecializedILi4ELi2ELi32ELb0ELb0EEEJSH_NS5_IJNSW_ISE_SB_EES1L_EEESI_SJ_SI_SJ_NS1G_6fusion15FusionCallbacksIS1K_NS1N_17LinearCombinationISI_fSI_fLNS_15FloatRoundStyleE2EEESH_S1M_JEEENS4_5SM1004TMEM4LOAD26SM100_TMEM_LOAD_16dp32b32xES13_NS14_INS15_ILi2ELi4ELi3EEES18_NSW_INS5_IJS19_SE_EEENS5_IJSE_SB_EEEEEEENS4_39AutoVectorizingCopyWithAssumedAlignmentILi128EEENS4_14SM90_TMA_STOREES21_S23_S23_EEEvvEEEEvNT_6ParamsE --------------------------
	.section	.text._ZN7cutlass13device_kernelINS_4gemm6kernel13GemmUniversalIN4cute5tupleIJiiiiEEENS1_10collective13CollectiveMmaINS1_35MainloopSm100TmaUmmaWarpSpecializedILi20ELi2ELi4ENS5_IJNS4_1CILi1EEESB_SB_EEEEENS5_IJNSA_ILi64EEENSA_ILi256EEENSA_ILi32EEEEEENS_12float_e4m3_tENS5_IJlSB_lEEESI_SJ_NS4_8TiledMMAINS4_8MMA_AtomIJNS4_10MMA_TraitsINS4_19SM100_MMA_F8F6F4_SSEJSI_SI_fSE_SF_NS4_17integral_constantINS4_4UMMA5MajorELSQ_0EEESR_NSO_INSP_7ScaleInELSS_0EEEST_EEEEEENS4_6LayoutISC_NS5_IJNSA_ILi0EEESX_SX_EEEEENS5_IJNS4_10UnderscoreES10_S10_EEEEENS4_13SM90_TMA_LOADENS4_14ComposedLayoutINS4_7SwizzleILi1ELi4ELi3EEENS4_18smem_ptr_flag_bitsILi8EEENSW_INS5_IJNSA_ILi8EEESG_EEENS5_IJSG_SB_EEEEEEEvNS4_8identityES13_S1D_vS1E_EENS_8epilogue10collective18CollectiveEpilogueINS1G_23Sm100TmaWarpSpecializedILi4ELi2ELi32ELb0ELb0EEEJSH_NS5_IJNSW_ISE_SB_EES1L_EEESI_SJ_SI_SJ_NS1G_6fusion15FusionCallbacksIS1K_NS1N_17LinearCombinationISI_fSI_fLNS_15FloatRoundStyleE2EEESH_S1M_JEEENS4_5SM1004TMEM4LOAD26SM100_TMEM_LOAD_16dp32b32xES13_NS14_INS15_ILi2ELi4ELi3EEES18_NSW_INS5_IJS19_SE_EEENS5_IJSE_SB_EEEEEEENS4_39AutoVectorizingCopyWithAssumedAlignmentILi128EEENS4_14SM90_TMA_STOREES21_S23_S23_EEEvvEEEEvNT_6ParamsE,"ax",@progbits
	.align	128
.text._ZN7cutlass13device_kernelINS_4gemm6kernel13GemmUniversalIN4cute5tupleIJiiiiEEENS1_10collective13CollectiveMmaINS1_35MainloopSm100TmaUmmaWarpSpecializedILi20ELi2ELi4ENS5_IJNS4_1CILi1EEESB_SB_EEEEENS5_IJNSA_ILi64EEENSA_ILi256EEENSA_ILi32EEEEEENS_12float_e4m3_tENS5_IJlSB_lEEESI_SJ_NS4_8TiledMMAINS4_8MMA_AtomIJNS4_10MMA_TraitsINS4_19SM100_MMA_F8F6F4_SSEJSI_SI_fSE_SF_NS4_17integral_constantINS4_4UMMA5MajorELSQ_0EEESR_NSO_INSP_7ScaleInELSS_0EEEST_EEEEEENS4_6LayoutISC_NS5_IJNSA_ILi0EEESX_SX_EEEEENS5_IJNS4_10UnderscoreES10_S10_EEEEENS4_13SM90_TMA_LOADENS4_14ComposedLayoutINS4_7SwizzleILi1ELi4ELi3EEENS4_18smem_ptr_flag_bitsILi8EEENSW_INS5_IJNSA_ILi8EEESG_EEENS5_IJSG_SB_EEEEEEEvNS4_8identityES13_S1D_vS1E_EENS_8epilogue10collective18CollectiveEpilogueINS1G_23Sm100TmaWarpSpecializedILi4ELi2ELi32ELb0ELb0EEEJSH_NS5_IJNSW_ISE_SB_EES1L_EEESI_SJ_SI_SJ_NS1G_6fusion15FusionCallbacksIS1K_NS1N_17LinearCombinationISI_fSI_fLNS_15FloatRoundStyleE2EEESH_S1M_JEEENS4_5SM1004TMEM4LOAD26SM100_TMEM_LOAD_16dp32b32xES13_NS14_INS15_ILi2ELi4ELi3EEES18_NSW_INS5_IJS19_SE_EEENS5_IJSE_SB_EEEEEEENS4_39AutoVectorizingCopyWithAssumedAlignmentILi128EEENS4_14SM90_TMA_STOREES21_S23_S23_EEEvvEEEEvNT_6ParamsE:
        .type           _ZN7cutlass13device_kernelINS_4gemm6kernel13GemmUniversalIN4cute5tupleIJiiiiEEENS1_10collective13CollectiveMmaINS1_35MainloopSm100TmaUmmaWarpSpecializedILi20ELi2ELi4ENS5_IJNS4_1CILi1EEESB_SB_EEEEENS5_IJNSA_ILi64EEENSA_ILi256EEENSA_ILi32EEEEEENS_12float_e4m3_tENS5_IJlSB_lEEESI_SJ_NS4_8TiledMMAINS4_8MMA_AtomIJNS4_10MMA_TraitsINS4_19SM100_MMA_F8F6F4_SSEJSI_SI_fSE_SF_NS4_17integral_constantINS4_4UMMA5MajorELSQ_0EEESR_NSO_INSP_7ScaleInELSS_0EEEST_EEEEEENS4_6LayoutISC_NS5_IJNSA_ILi0EEESX_SX_EEEEENS5_IJNS4_10UnderscoreES10_S10_EEEEENS4_13SM90_TMA_LOADENS4_14ComposedLayoutINS4_7SwizzleILi1ELi4ELi3EEENS4_18smem_ptr_flag_bitsILi8EEENSW_INS5_IJNSA_ILi8EEESG_EEENS5_IJSG_SB_EEEEEEEvNS4_8identityES13_S1D_vS1E_EENS_8epilogue10collective18CollectiveEpilogueINS1G_23Sm100TmaWarpSpecializedILi4ELi2ELi32ELb0ELb0EEEJSH_NS5_IJNSW_ISE_SB_EES1L_EEESI_SJ_SI_SJ_NS1G_6fusion15FusionCallbacksIS1K_NS1N_17LinearCombinationISI_fSI_fLNS_15FloatRoundStyleE2EEESH_S1M_JEEENS4_5SM1004TMEM4LOAD26SM100_TMEM_LOAD_16dp32b32xES13_NS14_INS15_ILi2ELi4ELi3EEES18_NSW_INS5_IJS19_SE_EEENS5_IJSE_SB_EEEEEEENS4_39AutoVectorizingCopyWithAssumedAlignmentILi128EEENS4_14SM90_TMA_STOREES21_S23_S23_EEEvvEEEEvNT_6ParamsE,@function
        .size           _ZN7cutlass13device_kernelINS_4gemm6kernel13GemmUniversalIN4cute5tupleIJiiiiEEENS1_10collective13CollectiveMmaINS1_35MainloopSm100TmaUmmaWarpSpecializedILi20ELi2ELi4ENS5_IJNS4_1CILi1EEESB_SB_EEEEENS5_IJNSA_ILi64EEENSA_ILi256EEENSA_ILi32EEEEEENS_12float_e4m3_tENS5_IJlSB_lEEESI_SJ_NS4_8TiledMMAINS4_8MMA_AtomIJNS4_10MMA_TraitsINS4_19SM100_MMA_F8F6F4_SSEJSI_SI_fSE_SF_NS4_17integral_constantINS4_4UMMA5MajorELSQ_0EEESR_NSO_INSP_7ScaleInELSS_0EEEST_EEEEEENS4_6LayoutISC_NS5_IJNSA_ILi0EEESX_SX_EEEEENS5_IJNS4_10UnderscoreES10_S10_EEEEENS4_13SM90_TMA_LOADENS4_14ComposedLayoutINS4_7SwizzleILi1ELi4ELi3EEENS4_18smem_ptr_flag_bitsILi8EEENSW_INS5_IJNSA_ILi8EEESG_EEENS5_IJSG_SB_EEEEEEEvNS4_8identityES13_S1D_vS1E_EENS_8epilogue10collective18CollectiveEpilogueINS1G_23Sm100TmaWarpSpecializedILi4ELi2ELi32ELb0ELb0EEEJSH_NS5_IJNSW_ISE_SB_EES1L_EEESI_SJ_SI_SJ_NS1G_6fusion15FusionCallbacksIS1K_NS1N_17LinearCombinationISI_fSI_fLNS_15FloatRoundStyleE2EEESH_S1M_JEEENS4_5SM1004TMEM4LOAD26SM100_TMEM_LOAD_16dp32b32xES13_NS14_INS15_ILi2ELi4ELi3EEES18_NSW_INS5_IJS19_SE_EEENS5_IJSE_SB_EEEEEEENS4_39AutoVectorizingCopyWithAssumedAlignmentILi128EEENS4_14SM90_TMA_STOREES21_S23_S23_EEEvvEEEEvNT_6ParamsE,(.L_x_219 - _ZN7cutlass13device_kernelINS_4gemm6kernel13GemmUniversalIN4cute5tupleIJiiiiEEENS1_10collective13CollectiveMmaINS1_35MainloopSm100TmaUmmaWarpSpecializedILi20ELi2ELi4ENS5_IJNS4_1CILi1EEESB_SB_EEEEENS5_IJNSA_ILi64EEENSA_ILi256EEENSA_ILi32EEEEEENS_12float_e4m3_tENS5_IJlSB_lEEESI_SJ_NS4_8TiledMMAINS4_8MMA_AtomIJNS4_10MMA_TraitsINS4_19SM100_MMA_F8F6F4_SSEJSI_SI_fSE_SF_NS4_17integral_constantINS4_4UMMA5MajorELSQ_0EEESR_NSO_INSP_7ScaleInELSS_0EEEST_EEEEEENS4_6LayoutISC_NS5_IJNSA_ILi0EEESX_SX_EEEEENS5_IJNS4_10UnderscoreES10_S10_EEEEENS4_13SM90_TMA_LOADENS4_14ComposedLayoutINS4_7SwizzleILi1ELi4ELi3EEENS4_18smem_ptr_flag_bitsILi8EEENSW_INS5_IJNSA_ILi8EEESG_EEENS5_IJSG_SB_EEEEEEEvNS4_8identityES13_S1D_vS1E_EENS_8epilogue10collective18CollectiveEpilogueINS1G_23Sm100TmaWarpSpecializedILi4ELi2ELi32ELb0ELb0EEEJSH_NS5_IJNSW_ISE_SB_EES1L_EEESI_SJ_SI_SJ_NS1G_6fusion15FusionCallbacksIS1K_NS1N_17LinearCombinationISI_fSI_fLNS_15FloatRoundStyleE2EEESH_S1M_JEEENS4_5SM1004TMEM4LOAD26SM100_TMEM_LOAD_16dp32b32xES13_NS14_INS15_ILi2ELi4ELi3EEES18_NSW_INS5_IJS19_SE_EEENS5_IJSE_SB_EEEEEEENS4_39AutoVectorizingCopyWithAssumedAlignmentILi128EEENS4_14SM90_TMA_STOREES21_S23_S23_EEEvvEEEEvNT_6ParamsE)
        .other          _ZN7cutlass13device_kernelINS_4gemm6kernel13GemmUniversalIN4cute5tupleIJiiiiEEENS1_10collective13CollectiveMmaINS1_35MainloopSm100TmaUmmaWarpSpecializedILi20ELi2ELi4ENS5_IJNS4_1CILi1EEESB_SB_EEEEENS5_IJNSA_ILi64EEENSA_ILi256EEENSA_ILi32EEEEEENS_12float_e4m3_tENS5_IJlSB_lEEESI_SJ_NS4_8TiledMMAINS4_8MMA_AtomIJNS4_10MMA_TraitsINS4_19SM100_MMA_F8F6F4_SSEJSI_SI_fSE_SF_NS4_17integral_constantINS4_4UMMA5MajorELSQ_0EEESR_NSO_INSP_7ScaleInELSS_0EEEST_EEEEEENS4_6LayoutISC_NS5_IJNSA_ILi0EEESX_SX_EEEEENS5_IJNS4_10UnderscoreES10_S10_EEEEENS4_13SM90_TMA_LOADENS4_14ComposedLayoutINS4_7SwizzleILi1ELi4ELi3EEENS4_18smem_ptr_flag_bitsILi8EEENSW_INS5_IJNSA_ILi8EEESG_EEENS5_IJSG_SB_EEEEEEEvNS4_8identityES13_S1D_vS1E_EENS_8epilogue10collective18CollectiveEpilogueINS1G_23Sm100TmaWarpSpecializedILi4ELi2ELi32ELb0ELb0EEEJSH_NS5_IJNSW_ISE_SB_EES1L_EEESI_SJ_SI_SJ_NS1G_6fusion15FusionCallbacksIS1K_NS1N_17LinearCombinationISI_fSI_fLNS_15FloatRoundStyleE2EEESH_S1M_JEEENS4_5SM1004TMEM4LOAD26SM100_TMEM_LOAD_16dp32b32xES13_NS14_INS15_ILi2ELi4ELi3EEES18_NSW_INS5_IJS19_SE_EEENS5_IJSE_SB_EEEEEEENS4_39AutoVectorizingCopyWithAssumedAlignmentILi128EEENS4_14SM90_TMA_STOREES21_S23_S23_EEEvvEEEEvNT_6ParamsE,@"STO_CUDA_ENTRY STV_DEFAULT"
_ZN7cutlass13device_kernelINS_4gemm6kernel13GemmUniversalIN4cute5tupleIJiiiiEEENS1_10collective13CollectiveMmaINS1_35MainloopSm100TmaUmmaWarpSpecializedILi20ELi2ELi4ENS5_IJNS4_1CILi1EEESB_SB_EEEEENS5_IJNSA_ILi64EEENSA_ILi256EEENSA_ILi32EEEEEENS_12float_e4m3_tENS5_IJlSB_lEEESI_SJ_NS4_8TiledMMAINS4_8MMA_AtomIJNS4_10MMA_TraitsINS4_19SM100_MMA_F8F6F4_SSEJSI_SI_fSE_SF_NS4_17integral_constantINS4_4UMMA5MajorELSQ_0EEESR_NSO_INSP_7ScaleInELSS_0EEEST_EEEEEENS4_6LayoutISC_NS5_IJNSA_ILi0EEESX_SX_EEEEENS5_IJNS4_10UnderscoreES10_S10_EEEEENS4_13SM90_TMA_LOADENS4_14ComposedLayoutINS4_7SwizzleILi1ELi4ELi3EEENS4_18smem_ptr_flag_bitsILi8EEENSW_INS5_IJNSA_ILi8EEESG_EEENS5_IJSG_SB_EEEEEEEvNS4_8identityES13_S1D_vS1E_EENS_8epilogue10collective18CollectiveEpilogueINS1G_23Sm100TmaWarpSpecializedILi4ELi2ELi32ELb0ELb0EEEJSH_NS5_IJNSW_ISE_SB_EES1L_EEESI_SJ_SI_SJ_NS1G_6fusion15FusionCallbacksIS1K_NS1N_17LinearCombinationISI_fSI_fLNS_15FloatRoundStyleE2EEESH_S1M_JEEENS4_5SM1004TMEM4LOAD26SM100_TMEM_LOAD_16dp32b32xES13_NS14_INS15_ILi2ELi4ELi3EEES18_NSW_INS5_IJS19_SE_EEENS5_IJSE_SB_EEEEEEENS4_39AutoVectorizingCopyWithAssumedAlignmentILi128EEENS4_14SM90_TMA_STOREES21_S23_S23_EEEvvEEEEvNT_6ParamsE:
[----:B------:R-:W1:Y:S01]  /*0000*/  LDC R1, c[0x0][0x37c] ;  /* 0x0000df00ff017b82 */ /* 0x000e620000000800 */
[----:B------:R-:W2:Y:S01]  /*0010*/  S2R R108, SR_TID.X ;  /* 0x00000000006c7919 */ /* 0x000ea20000002100 */
[----:B------:R-:W3:Y:S01]  /*0020*/  LDCU.64 UR4, c[0x0][0x890] ;  /* 0x00011200ff0477ac */ /* 0x000ee20008000a00 */
[----:B------:R-:W-:Y:S02]  /*0030*/  PRMT R96, RZ, 0x7610, R96 ;  /* 0x00007610ff607816 */ /* 0x000fe40000000060 */
[----:B------:R-:W-:Y:S01]  /*0040*/  ELECT P5, URZ, PT ;  /* 0x0000000000ff782f */ /* 0x000fe200038a0000 */
[----:B------:R-:W4:Y:S01]  /*0050*/  LDCU.64 UR46, c[0x0][0x358] ;  /* 0x00006b00ff2e77ac */ /* 0x000f220008000a00 */
[----:B---3--:R-:W-:-:S04]  /*0060*/  UISETP.NE.U32.AND UP0, UPT, UR4, URZ, UPT ;  /* 0x000000ff0400728c */ /* 0x008fc8000bf05070 */
[----:B------:R-:W-:Y:S01]  /*0070*/  UISETP.NE.AND.EX UP0, UPT, UR5, URZ, UPT, UP0 ;  /* 0x000000ff0500728c */ /* 0x000fe2000bf05300 */
[----:B--2---:R-:W-:-:S05]  /*0080*/  SHF.R.U32.HI R101, RZ, 0x5, R108 ;  /* 0x00000005ff657819 */ /* 0x004fca000001166c */
[----:B------:R-:W2:Y:S02]  /*0090*/  SHFL.IDX PT, R0, R101, RZ, 0x1f ;  /* 0x00001fff65007589 */ /* 0x000ea400000e0000 */
[----:B--2---:R-:W-:Y:S01]  /*00a0*/  R2UR UR8, R0 ;  /* 0x00000000000872ca */ /* 0x004fe200000e0000 */
[----:B-1--4-:R-:W-:-:S14]  /*00b0*/  BRA.U UP0, `(.L_x_0) ;  /* 0x00000001002c7547 */ /* 0x012fdc000b800000 */
[----:B------:R-:W1:Y:S02]  /*00c0*/  LDCU.64 UR6, c[0x0][0x888] ;  /* 0x00011100ff0677ac */ /* 0x000e640008000a00 */
[----:B-1----:R-:W-:-:S04]  /*00d0*/  UISETP.NE.U32.AND UP0, UPT, UR6, URZ, UPT ;  /* 0x000000ff0600728c */ /* 0x002fc8000bf05070 */
[----:B------:R-:W-:-:S09]  /*00e0*/  UISETP.NE.AND.EX UP0, UPT, UR7, URZ, UPT, UP0 ;  /* 0x000000ff0700728c */ /* 0x000fd2000bf05300 */
[----:B------:R-:W-:Y:S05]  /*00f0*/  BRA.U !UP0, `(.L_x_1) ;  /* 0x0000000108107547 */ /* 0x000fea000b800000 */
[----:B------:R-:W1:Y:S02]  /*0100*/  LDC.64 R2, c[0x0][0x888] ;  /* 0x00022200ff027b82 */ /* 0x000e640000000a00 */
[----:B-1----:R1:W5:Y:S01]  /*0110*/  LDG.E R49, desc[UR46][R2.64] ;  /* 0x0000002e02317981 */ /* 0x002362000c1e1900 */
[----:B------:R-:W-:Y:S01]  /*0120*/  HFMA2 R96, -RZ, RZ, 0, 5.9604644775390625e-08 ;  /* 0x00000001ff607431 */ /* 0x000fe200000001ff */
[----:B------:R-:W-:Y:S05]  /*0130*/  BRA `(.L_x_0) ;  /* 0x00000000000c7947 */ /* 0x000fea0003800000 */
.L_x_1:
[----:B------:R-:W1:Y:S01]  /*0140*/  LDCU UR6, c[0x0][0x880] ;  /* 0x00011000ff0677ac */ /* 0x000e620008000800 */
[----:B------:R-:W-:Y:S01]  /*0150*/  HFMA2 R96, -RZ, RZ, 0, 5.9604644775390625e-08 ;  /* 0x00000001ff607431 */ /* 0x000fe200000001ff */
[----:B-1----:R-:W-:-:S07]  /*0160*/  MOV R49, UR6 ;  /* 0x0000000600317c02 */ /* 0x002fce0008000f00 */
.L_x_0:
[----:B------:R-:W2:Y:S02]  /*0170*/  LDCU.64 UR6, c[0x0][0x8b0] ;  /* 0x00011600ff0677ac */ /* 0x000ea40008000a00 */
[----:B--2---:R-:W-:-:S04]  /*0180*/  UISETP.NE.U32.AND UP0, UPT, UR6, URZ, UPT ;  /* 0x000000ff0600728c */ /* 0x004fc8000bf05070 */
[----:B------:R-:W-:-:S09]  /*0190*/  UISETP.NE.AND.EX UP0, UPT, UR7, URZ, UPT, UP0 ;  /* 0x000000ff0700728c */ /* 0x000fd2000bf05300 */
[----:B------:R-:W-:Y:S05]  /*01a0*/  BRA.U UP0, `(.L_x_2) ;  /* 0x0000000100247547 */ /* 0x000fea000b800000 */
[----:B------:R-:W2:Y:S02]  /*01b0*/  LDCU.64 UR6, c[0x0][0x8a8] ;  /* 0x00011500ff0677ac */ /* 0x000ea40008000a00 */
[----:B--2---:R-:W-:-:S04]  /*01c0*/  UISETP.NE.U32.AND UP0, UPT, UR6, URZ, UPT ;  /* 0x000000ff0600728c */ /* 0x004fc8000bf05070 */
[----:B------:R-:W-:-:S09]  /*01d0*/  UISETP.NE.AND.EX UP0, UPT, UR7, URZ, UPT, UP0 ;  /* 0x000000ff0700728c */ /* 0x000fd2000bf05300 */
[----:B------:R-:W-:Y:S05]  /*01e0*/  BRA.U !UP0, `(.L_x_3) ;  /* 0x00000001080c7547 */ /* 0x000fea000b800000 */
[----:B-1----:R-:W1:Y:S02]  /*01f0*/  LDC.64 R2, c[0x0][0x8a8] ;  /* 0x00022a00ff027b82 */ /* 0x002e640000000a00 */
[----:B-1----:R2:W5:Y:S01]  /*0200*/  LDG.E R47, desc[UR46][R2.64] ;  /* 0x0000002e022f7981 */ /* 0x002562000c1e1900 */
[----:B------:R-:W-:Y:S05]  /*0210*/  BRA `(.L_x_2) ;  /* 0x0000000000087947 */ /* 0x000fea0003800000 */
.L_x_3:
[----:B------:R-:W2:Y:S02]  /*0220*/  LDCU UR6, c[0x0][0x8a0] ;  /* 0x00011400ff0677ac */ /* 0x000ea40008000800 */
[----:B--2---:R-:W-:Y:S02]  /*0230*/  MOV R47, UR6 ;  /* 0x00000006002f7c02 */ /* 0x004fe40008000f00 */
.L_x_2:
[----:B------:R-:W-:Y:S01]  /*0240*/  IMAD.U32 R0, RZ, RZ, UR8 ;  /* 0x00000008ff007e24 */ /* 0x000fe2000f8e00ff */
[----:B------:R-:W-:Y:S04]  /*0250*/  BSSY.RECONVERGENT B0, `(.L_x_4) ;  /* 0x000000c000007945 */ /* 0x000fe80003800200 */
[C---:B------:R-:W-:Y:S02]  /*0260*/  ISETP.NE.OR P1, PT, R0.reuse, 0x1, !P5 ;  /* 0x000000010000780c */ /* 0x040fe40006f25670 */
[----:B------:R-:W-:-:S11]  /*0270*/  ISETP.NE.OR P0, PT, R0, 0x3, !P5 ;  /* 0x000000030000780c */ /* 0x000fd60006f05670 */
[----:B------:R-:W-:Y:S05]  /*0280*/  @P1 BRA `(.L_x_5) ;  /* 0x0000000000201947 */ /* 0x000fea0003800000 */
[----:B------:R-:W3:Y:S02]  /*0290*/  LDCU.64 UR6, c[0x0][0x348] ;  /* 0x00006900ff0677ac */ /* 0x000ee40008000a00 */
[----:B---3--:R-:W-:Y:S02]  /*02a0*/  UIADD3 UR10, UP1, UPT, UR6, 0x80, URZ ;  /* 0x00000080060a7890 */ /* 0x008fe4000ff3e0ff */
[----:B------:R-:W-:Y:S02]  /*02b0*/  UIADD3 UR6, UP0, UPT, UR6, 0x180, URZ ;  /* 0x0000018006067890 */ /* 0x000fe4000ff1e0ff */
[----:B------:R-:W-:Y:S02]  /*02c0*/  UIADD3.X UR11, UPT, UPT, URZ, UR7, URZ, UP1, !UPT ;  /* 0x00000007ff0b7290 */ /* 0x000fe40008ffe4ff */
[----:B------:R-:W-:-:S07]  /*02d0*/  UIADD3.X UR7, UPT, UPT, URZ, UR7, URZ, UP0, !UPT ;  /* 0x00000007ff077290 */ /* 0x000fce00087fe4ff */
[----:B------:R3:W-:Y:S02]  /*02e0*/  UTMACCTL.PF [UR10] ;  /* 0x000000000a0079b9 */ /* 0x0007e40008040000 */
[----:B------:R3:W-:Y:S02]  /*02f0*/  UTMACCTL.PF [UR6] ;  /* 0x00000000060079b9 */ /* 0x0007e40008040000 */
[----:B---3--:R-:W-:Y:S01]  /*0300*/  NOP ;  /* 0x0000000000007918 */ /* 0x008fe20000000000 */
.L_x_5:
[----:B------:R-:W-:Y:S05]  /*0310*/  BSYNC.RECONVERGENT B0 ;  /* 0x0000000000007941 */ /* 0x000fea0003800200 */
.L_x_4:
[----:B------:R-:W-:Y:S04]  /*0320*/  BSSY.RECONVERGENT B0, `(.L_x_6) ;  /* 0x000000a000007945 */ /* 0x000fe80003800200 */
        /* <DEDUP_REMOVED lines=9> */
.L_x_7:
[----:B------:R-:W-:Y:S05]  /*03c0*/  BSYNC.RECONVERGENT B0 ;  /* 0x0000000000007941 */ /* 0x000fea0003800200 */
.L_x_6:
[----:B------:R-:W3:Y:S01]  /*03d0*/  LDCU.64 UR6, c[0x0][0x888] ;  /* 0x00011100ff0677ac */ /* 0x000ee20008000a00 */
[----:B------:R-:W-:Y:S02]  /*03e0*/  UISETP.EQ.U32.AND UP1, UPT, UR4, URZ, UPT ;  /* 0x000000ff0400728c */ /* 0x000fe4000bf22070 */
[----:B------:R-:W-:Y:S02]  /*03f0*/  UPLOP3.LUT UP2, UPT, UPT, UPT, UPT, 0x80, 0x8 ;  /* 0x000000000008789c */ /* 0x000fe40003f4f070 */
[----:B---3--:R-:W-:-:S04]  /*0400*/  UISETP.NE.U32.AND UP0, UPT, UR6, URZ, UPT ;  /* 0x000000ff0600728c */ /* 0x008fc8000bf05070 */
[----:B------:R-:W-:-:S04]  /*0410*/  UISETP.NE.AND.EX UP0, UPT, UR7, URZ, UPT, UP0 ;  /* 0x000000ff0700728c */ /* 0x000fc8000bf05300 */
[----:B------:R-:W-:-:S04]  /*0420*/  UISETP.EQ.OR.EX UP3, UPT, UR5, URZ, !UP0, UP1 ;  /* 0x000000ff0500728c */ /* 0x000fc8000c762710 */
[----:B------:R-:W-:-:S05]  /*0430*/  UP2UR UR50, UPR, URZ, 0x8 ;  /* 0x00000008ff327883 */ /* 0x000fca0008000000 */
[----:B------:R-:W-:Y:S07]  /*0440*/  BRA.U !UP3, `(.L_x_8) ;  /* 0x000000010b207547 */ /* 0x000fee000b800000 */
[----:B------:R-:W-:Y:S01]  /*0450*/  UISETP.NE.U32.AND UP2, UPT, UR4, URZ, UPT ;  /* 0x000000ff0400728c */ /* 0x000fe2000bf45070 */
[----:B-----5:R-:W-:Y:S01]  /*0460*/  FSETP.NEU.AND P0, PT, R49, RZ, PT ;  /* 0x000000ff3100720b */ /* 0x020fe20003f0d000 */
[----:B------:R-:W-:Y:S02]  /*0470*/  USEL UR4, URZ, 0xffffffff, UP0 ;  /* 0xffffffffff047887 */ /* 0x000fe40008000000 */
[----:B------:R-:W-:-:S10]  /*0480*/  UISETP.NE.AND.EX UP2, UPT, UR5, URZ, UPT, UP2 ;  /* 0x000000ff0500728c */ /* 0x000fd4000bf45320 */
[----:B------:R-:W-:Y:S01]  /*0490*/  VOTEU.ANY UP1, P0 ;  /* 0x0000000000ff7886 */ /* 0x000fe20000020100 */
[----:B------:R-:W-:-:S04]  /*04a0*/  @!UP2 USEL UR4, URZ, 0xffffffff, UP1 ;  /* 0xffffffffff04a887 */ /* 0x000fc80008800000 */
[----:B------:R-:W-:-:S04]  /*04b0*/  ULOP3.LUT UR4, UR4, 0x1, URZ, 0xc0, !UPT ;  /* 0x0000000104047892 */ /* 0x000fc8000f8ec0ff */
[----:B------:R-:W-:-:S11]  /*04c0*/  UISETP.NE.U32.AND UP2, UPT, UR4, 0x1, UPT ;  /* 0x000000010400788c */ /* 0x000fd6000bf45070 */
.L_x_8:
[----:B-12---:R-:W1:Y:S01]  /*04d0*/  SHFL.IDX PT, R2, R101, RZ, 0x1f ;  /* 0x00001fff65027589 */ /* 0x006e6200000e0000 */
[----:B------:R-:W-:-:S04]  /*04e0*/  UISETP.NE.AND UP1, UPT, UR8, 0x2, UPT ;  /* 0x000000020800788c */ /* 0x000fc8000bf25270 */
[----:B------:R-:W-:Y:S01]  /*04f0*/  USEL UR6, URZ, 0x1, UP1 ;  /* 0x00000001ff067887 */ /* 0x000fe20008800000 */
[----:B-1----:R-:W-:-:S13]  /*0500*/  ISETP.NE.AND P0, PT, R2, RZ, PT ;  /* 0x000000ff0200720c */ /* 0x002fda0003f05270 */
[----:B------:R-:W-:Y:S05]  /*0510*/  @P0 BRA `(.L_x_9) ;  /* 0x0000000000d40947 */ /* 0x000fea0003800000 */
[----:B------:R-:W-:Y:S01]  /*0520*/  ELECT P0, URZ, PT ;  /* 0x0000000000ff782f */ /* 0x000fe20003800000 */
[----:B------:R-:W-:-:S12]  /*0530*/  BSSY.RECONVERGENT B0, `(.L_x_9) ;  /* 0x0000033000007945 */ /* 0x000fd80003800200 */
[----:B------:R-:W-:Y:S05]  /*0540*/  @!P0 BRA `(.L_x_10) ;  /* 0x0000000000c48947 */ /* 0x000fea0003800000 */
[----:B------:R-:W1:Y:S01]  /*0550*/  S2UR UR5, SR_CgaCtaId ;  /* 0x00000000000579c3 */ /* 0x000e620000008800 */
[----:B------:R-:W-:Y:S01]  /*0560*/  UMOV UR7, 0x400 ;  /* 0x0000040000077882 */ /* 0x000fe20000000000 */
[----:B------:R-:W-:Y:S02]  /*0570*/  UMOV UR4, 0x1 ;  /* 0x0000000100047882 */ /* 0x000fe40000000000 */
[----:B------:R-:W-:-:S04]  /*0580*/  UIADD3 UR10, UPT, UPT, -UR4, 0x100000, URZ ;  /* 0x00100000040a7890 */ /* 0x000fc8000fffe1ff */
[----:B------:R-:W-:Y:S02]  /*0590*/  USHF.L.U32 UR11, UR10, 0xb, URZ ;  /* 0x0000000b0a0b7899 */ /* 0x000fe400080006ff */
[----:B------:R-:W-:Y:S02]  /*05a0*/  USHF.L.U32 UR10, UR10, 0x1, URZ ;  /* 0x000000010a0a7899 */ /* 0x000fe400080006ff */
[----:B-1----:R-:W-:Y:S01]  /*05b0*/  ULEA UR5, UR5, UR7, 0x18 ;  /* 0x0000000705057291 */ /* 0x002fe2000f8ec0ff */
[----:B------:R-:W1:Y:S11]  /*05c0*/  FENCE.VIEW.ASYNC.S ;  /* 0x00000000000073c6 */ /* 0x000e760000000000 */
[----:B-1----:R1:W2:Y:S01]  /*05d0*/  SYNCS.EXCH.64 URZ, [UR5], UR10 ;  /* 0x0000000a05ff75b2 */ /* 0x0022a20008000100 */
[----:B------:R1:W3:Y:S01]  /*05e0*/  SYNCS.EXCH.64 URZ, [UR5+0xa0], UR10 ;  /* 0x0000a00a05ff75b2 */ /* 0x0002e20008000100 */
[----:B------:R1:W4:Y:S01]  /*05f0*/  SYNCS.EXCH.64 URZ, [UR5+0x8], UR10 ;  /* 0x0000080a05ff75b2 */ /* 0x0003220008000100 */
[----:B------:R1:W1:Y:S01]  /*0600*/  SYNCS.EXCH.64 URZ, [UR5+0xa8], UR10 ;  /* 0x0000a80a05ff75b2 */ /* 0x0002620008000100 */
        /* <DEDUP_REMOVED lines=36> */
[----:B--234-:R-:W-:Y:S01]  /*0850*/  NOP ;  /* 0x0000000000007918 */ /* 0x01cfe20000000000 */
.L_x_10:
[----:B-1----:R-:W-:Y:S05]  /*0860*/  BSYNC.RECONVERGENT B0 ;  /* 0x0000000000007941 */ /* 0x002fea0003800200 */
.L_x_9:
[----:B------:R-:W1:Y:S01]  /*0870*/  SHFL.IDX PT, R2, R101, RZ, 0x1f ;  /* 0x00001fff65027589 */ /* 0x000e6200000e0000 */
[----:B------:R-:W-:Y:S01]  /*0880*/  NOP ;  /* 0x0000000000007918 */ /* 0x000fe20000000000 */
[----:B-1----:R-:W-:-:S13]  /*0890*/  ISETP.NE.AND P0, PT, R2, 0x1, PT ;  /* 0x000000010200780c */ /* 0x002fda0003f05270 */
[----:B------:R-:W-:Y:S05]  /*08a0*/  @P0 BRA `(.L_x_11) ;  /* 0x0000000000580947 */ /* 0x000fea0003800000 */
[----:B------:R-:W1:Y:S01]  /*08b0*/  S2UR UR7, SR_CgaCtaId ;  /* 0x00000000000779c3 */ /* 0x000e620000008800 */
[----:B------:R-:W-:Y:S01]  /*08c0*/  UMOV UR9, 0x400 ;  /* 0x0000040000097882 */ /* 0x000fe20000000000 */
[----:B------:R-:W-:Y:S01]  /*08d0*/  UMOV UR5, 0x20 ;  /* 0x0000002000057882 */ /* 0x000fe20000000000 */
[----:B------:R-:W-:Y:S01]  /*08e0*/  UMOV UR4, 0x80 ;  /* 0x0000008000047882 */ /* 0x000fe20000000000 */
[----:B------:R-:W-:-:S04]  /*08f0*/  UIADD3 UR10, UPT, UPT, -UR5, 0x100000, URZ ;  /* 0x00100000050a7890 */ /* 0x000fc8000fffe1ff */
[----:B------:R-:W-:Y:S02]  /*0900*/  USHF.L.U32 UR11, UR10, 0xb, URZ ;  /* 0x0000000b0a0b7899 */ /* 0x000fe400080006ff */
[----:B------:R-:W-:Y:S02]  /*0910*/  USHF.L.U32 UR10, UR10, 0x1, URZ ;  /* 0x000000010a0a7899 */ /* 0x000fe400080006ff */
[----:B------:R-:W-:-:S04]  /*0920*/  UIADD3 UR4, UPT, UPT, -UR4, 0x100000, URZ ;  /* 0x0010000004047890 */ /* 0x000fc8000fffe1ff */
[----:B------:R-:W-:Y:S02]  /*0930*/  USHF.L.U32 UR5, UR4, 0xb, URZ ;  /* 0x0000000b04057899 */ /* 0x000fe400080006ff */
[----:B------:R-:W-:Y:S01]  /*0940*/  USHF.L.U32 UR4, UR4, 0x1, URZ ;  /* 0x0000000104047899 */ /* 0x000fe200080006ff */
[----:B------:R-:W-:Y:S01]  /*0950*/  ELECT P0, URZ, PT ;  /* 0x0000000000ff782f */ /* 0x000fe20003800000 */
[----:B-1----:R-:W-:Y:S01]  /*0960*/  ULEA UR7, UR7, UR9, 0x18 ;  /* 0x0000000907077291 */ /* 0x002fe2000f8ec0ff */
[----:B------:R-:W1:Y:S11]  /*0970*/  FENCE.VIEW.ASYNC.S ;  /* 0x00000000000073c6 */ /* 0x000e760000000000 */
[----:B-1----:R1:W2:Y:S01]  /*0980*/  SYNCS.EXCH.64 URZ, [UR7+0x140], UR10 ;  /* 0x0001400a07ff75b2 */ /* 0x0022a20008000100 */
[----:B------:R1:W3:Y:S01]  /*0990*/  SYNCS.EXCH.64 URZ, [UR7+0x160], UR4 ;  /* 0x0001600407ff75b2 */ /* 0x0002e20008000100 */
[----:B------:R1:W4:Y:S01]  /*09a0*/  SYNCS.EXCH.64 URZ, [UR7+0x148], UR10 ;  /* 0x0001480a07ff75b2 */ /* 0x0003220008000100 */
[----:B------:R1:W1:Y:S01]  /*09b0*/  SYNCS.EXCH.64 URZ, [UR7+0x168], UR4 ;  /* 0x0001680407ff75b2 */ /* 0x0002620008000100 */
[----:B------:R1:W1:Y:S01]  /*09c0*/  SYNCS.EXCH.64 URZ, [UR7+0x150], UR10 ;  /* 0x0001500a07ff75b2 */ /* 0x0002620008000100 */
[----:B------:R1:W1:Y:S01]  /*09d0*/  SYNCS.EXCH.64 URZ, [UR7+0x170], UR4 ;  /* 0x0001700407ff75b2 */ /* 0x0002620008000100 */
[----:B------:R1:W1:Y:S01]  /*09e0*/  SYNCS.EXCH.64 URZ, [UR7+0x158], UR10 ;  /* 0x0001580a07ff75b2 */ /* 0x0002620008000100 */
[----:B------:R1:W1:Y:S01]  /*09f0*/  SYNCS.EXCH.64 URZ, [UR7+0x178], UR4 ;  /* 0x0001780407ff75b2 */ /* 0x0002620008000100 */
[----:B------:R-:W-:Y:S01]  /*0a00*/  NOP ;  /* 0x0000000000007918 */ /* 0x000fe20000000000 */
.L_x_11:
[----:B------:R-:W2:Y:S01]  /*0a10*/  SHFL.IDX PT, R2, R101, RZ, 0x1f ;  /* 0x00001fff65027589 */ /* 0x000ea200000e0000 */
[----:B------:R-:W-:Y:S01]  /*0a20*/  NOP ;  /* 0x0000000000007918 */ /* 0x000fe20000000000 */
[----:B--2---:R-:W-:-:S13]  /*0a30*/  ISETP.NE.AND P0, PT, R2, 0x3, PT ;  /* 0x000000030200780c */ /* 0x004fda0003f05270 */
[----:B------:R-:W-:Y:S05]  /*0a40*/  @P0 BRA `(.L_x_12) ;  /* 0x0000000000300947 */ /* 0x000fea0003800000 */
[----:B-1----:R-:W1:Y:S01]  /*0a50*/  S2UR UR5, SR_CgaCtaId ;  /* 0x00000000000579c3 */ /* 0x002e620000008800 */
[----:B------:R-:W-:Y:S01]  /*0a60*/  UMOV UR7, 0x400 ;  /* 0x0000040000077882 */ /* 0x000fe20000000000 */
[----:B------:R-:W-:Y:S01]  /*0a70*/  UMOV UR4, 0x20 ;  /* 0x0000002000047882 */ /* 0x000fe20000000000 */
[----:B------:R-:W-:Y:S01]  /*0a80*/  ELECT P0, URZ, PT ;  /* 0x0000000000ff782f */ /* 0x000fe20003800000 */
[----:B------:R-:W-:-:S04]  /*0a90*/  UIADD3 UR10, UPT, UPT, -UR4, 0x100000, URZ ;  /* 0x00100000040a7890 */ /* 0x000fc8000fffe1ff */
[----:B------:R-:W-:Y:S02]  /*0aa0*/  USHF.L.U32 UR11, UR10, 0xb, URZ ;  /* 0x0000000b0a0b7899 */ /* 0x000fe400080006ff */
[----:B------:R-:W-:Y:S02]  /*0ab0*/  USHF.L.U32 UR10, UR10, 0x1, URZ ;  /* 0x000000010a0a7899 */ /* 0x000fe400080006ff */
[----:B-1----:R-:W-:Y:S01]  /*0ac0*/  ULEA UR5, UR5, UR7, 0x18 ;  /* 0x0000000705057291 */ /* 0x002fe2000f8ec0ff */
[----:B------:R-:W1:Y:S11]  /*0ad0*/  FENCE.VIEW.ASYNC.S ;  /* 0x00000000000073c6 */ /* 0x000e760000000000 */
[----:B-1----:R2:W1:Y:S01]  /*0ae0*/  SYNCS.EXCH.64 URZ, [UR5+0x180], UR10 ;  /* 0x0001800a05ff75b2 */ /* 0x0024620008000100 */
[----:B------:R2:W1:Y:S02]  /*0af0*/  SYNCS.EXCH.64 URZ, [UR5+0x188], UR10 ;  /* 0x0001880a05ff75b2 */ /* 0x0004640008000100 */
[----:B--2---:R-:W-:Y:S01]  /*0b00*/  NOP ;  /* 0x0000000000007918 */ /* 0x004fe20000000000 */
.L_x_12:
[----:B------:R-:W2:Y:S01]  /*0b10*/  SHFL.IDX PT, R2, R101, RZ, 0x1f ;  /* 0x00001fff65027589 */ /* 0x000ea200000e0000 */
[----:B------:R-:W-:Y:S01]  /*0b20*/  NOP ;  /* 0x0000000000007918 */ /* 0x000fe20000000000 */
[----:B--2---:R-:W-:-:S13]  /*0b30*/  ISETP.NE.AND P0, PT, R2, 0x4, PT ;  /* 0x000000040200780c */ /* 0x004fda0003f05270 */
[----:B------:R-:W-:Y:S05]  /*0b40*/  @P0 BRA `(.L_x_13) ;  /* 0x00000000004c0947 */ /* 0x000fea0003800000 */
[----:B-1----:R-:W1:Y:S01]  /*0b50*/  S2UR UR5, SR_CgaCtaId ;  /* 0x00000000000579c3 */ /* 0x002e620000008800 */
[----:B------:R-:W-:Y:S01]  /*0b60*/  UMOV UR9, 0x100 ;  /* 0x0000010000097882 */ /* 0x000fe20000000000 */
[----:B------:R-:W-:Y:S01]  /*0b70*/  UMOV UR7, 0x400 ;  /* 0x0000040000077882 */ /* 0x000fe20000000000 */
[----:B------:R-:W-:Y:S01]  /*0b80*/  USEL UR9, UR9, 0xe0, UP2 ;  /* 0x000000e009097887 */ /* 0x000fe20009000000 */
[----:B------:R-:W-:Y:S01]  /*0b90*/  UMOV UR4, 0x1 ;  /* 0x0000000100047882 */ /* 0x000fe20000000000 */
[----:B------:R-:W-:Y:S01]  /*0ba0*/  ELECT P0, URZ, PT ;  /* 0x0000000000ff782f */ /* 0x000fe20003800000 */
[----:B------:R-:W-:-:S04]  /*0bb0*/  UIADD3 UR10, UPT, UPT, -UR4, 0x100000, URZ ;  /* 0x00100000040a7890 */ /* 0x000fc8000fffe1ff */
[----:B------:R-:W-:Y:S02]  /*0bc0*/  USHF.L.U32 UR11, UR10, 0xb, URZ ;  /* 0x0000000b0a0b7899 */ /* 0x000fe400080006ff */
[----:B------:R-:W-:Y:S02]  /*0bd0*/  USHF.L.U32 UR10, UR10, 0x1, URZ ;  /* 0x000000010a0a7899 */ /* 0x000fe400080006ff */
[----:B------:R-:W-:-:S04]  /*0be0*/  UIADD3 UR12, UPT, UPT, -UR9, 0x100000, URZ ;  /* 0x00100000090c7890 */ /* 0x000fc8000fffe1ff */
[----:B------:R-:W-:Y:S02]  /*0bf0*/  USHF.L.U32 UR13, UR12, 0xb, URZ ;  /* 0x0000000b0c0d7899 */ /* 0x000fe400080006ff */
[----:B------:R-:W-:Y:S02]  /*0c00*/  USHF.L.U32 UR12, UR12, 0x1, URZ ;  /* 0x000000010c0c7899 */ /* 0x000fe400080006ff */
[----:B-1----:R-:W-:Y:S01]  /*0c10*/  ULEA UR5, UR5, UR7, 0x18 ;  /* 0x0000000705057291 */ /* 0x002fe2000f8ec0ff */
[----:B------:R-:W1:Y:S11]  /*0c20*/  FENCE.VIEW.ASYNC.S ;  /* 0x00000000000073c6 */ /* 0x000e760000000000 */
[----:B-1----:R2:W1:Y:S01]  /*0c30*/  SYNCS.EXCH.64 URZ, [UR5+0x190], UR10 ;  /* 0x0001900a05ff75b2 */ /* 0x0024620008000100 */
[----:B------:R2:W1:Y:S01]  /*0c40*/  SYNCS.EXCH.64 URZ, [UR5+0x1a0], UR12 ;  /* 0x0001a00c05ff75b2 */ /* 0x0004620008000100 */
[----:B------:R2:W1:Y:S01]  /*0c50*/  SYNCS.EXCH.64 URZ, [UR5+0x198], UR10 ;  /* 0x0001980a05ff75b2 */ /* 0x0004620008000100 */
[----:B------:R2:W1:Y:S02]  /*0c60*/  SYNCS.EXCH.64 URZ, [UR5+0x1a8], UR12 ;  /* 0x0001a80c05ff75b2 */ /* 0x0004640008000100 */
[----:B--2---:R-:W-:Y:S01]  /*0c70*/  NOP ;  /* 0x0000000000007918 */ /* 0x004fe20000000000 */
.L_x_13:
[----:B------:R-:W2:Y:S01]  /*0c80*/  SHFL.IDX PT, R2, R101, RZ, 0x1f ;  /* 0x00001fff65027589 */ /* 0x000ea200000e0000 */
[----:B------:R-:W-:Y:S01]  /*0c90*/  NOP ;  /* 0x0000000000007918 */ /* 0x000fe20000000000 */
[----:B--2---:R-:W-:-:S13]  /*0ca0*/  ISETP.NE.AND P0, PT, R2, 0x5, PT ;  /* 0x000000050200780c */ /* 0x004fda0003f05270 */
[----:B------:R-:W-:Y:S05]  /*0cb0*/  @P0 BRA `(.L_x_14) ;  /* 0x0000000000580947 */ /* 0x000fea0003800000 */
[----:B-1----:R-:W1:Y:S01]  /*0cc0*/  S2UR UR7, SR_CgaCtaId ;  /* 0x00000000000779c3 */ /* 0x002e620000008800 */
        /* <DEDUP_REMOVED lines=12> */
[----:B-1----:R2:W1:Y:S01]  /*0d90*/  SYNCS.EXCH.64 URZ, [UR7+0x1b0], UR10 ;  /* 0x0001b00a07ff75b2 */ /* 0x0024620008000100 */
[----:B------:R2:W1:Y:S01]  /*0da0*/  SYNCS.EXCH.64 URZ, [UR7+0x1d0], UR4 ;  /* 0x0001d00407ff75b2 */ /* 0x0004620008000100 */
[----:B------:R2:W1:Y:S01]  /*0db0*/  SYNCS.EXCH.64 URZ, [UR7+0x1b8], UR10 ;  /* 0x0001b80a07ff75b2 */ /* 0x0004620008000100 */
[----:B------:R2:W1:Y:S01]  /*0dc0*/  SYNCS.EXCH.64 URZ, [UR7+0x1d8], UR4 ;  /* 0x0001d80407ff75b2 */ /* 0x0004620008000100 */
[----:B------:R2:W1:Y:S01]  /*0dd0*/  SYNCS.EXCH.64 URZ, [UR7+0x1c0], UR10 ;  /* 0x0001c00a07ff75b2 */ /* 0x0004620008000100 */
[----:B------:R2:W1:Y:S01]  /*0de0*/  SYNCS.EXCH.64 URZ, [UR7+0x1e0], UR4 ;  /* 0x0001e00407ff75b2 */ /* 0x0004620008000100 */
[----:B------:R2:W1:Y:S01]  /*0df0*/  SYNCS.EXCH.64 URZ, [UR7+0x1c8], UR10 ;  /* 0x0001c80a07ff75b2 */ /* 0x0004620008000100 */
[----:B------:R2:W1:Y:S02]  /*0e00*/  SYNCS.EXCH.64 URZ, [UR7+0x1e8], UR4 ;  /* 0x0001e80407ff75b2 */ /* 0x0004640008000100 */
[----:B--2---:R-:W-:Y:S01]  /*0e10*/  NOP ;  /* 0x0000000000007918 */ /* 0x004fe20000000000 */
.L_x_14:
        /* <DEDUP_REMOVED lines=18> */
.L_x_15:
[----:B-1----:R-:W1:Y:S01]  /*0f40*/  S2UR UR5, SR_CTAID.X ;  /* 0x00000000000579c3 */ /* 0x002e620000002500 */
[----:B------:R-:W-:-:S05]  /*0f50*/  CS2R.32 R95, SR_CgaSize ;  /* 0x00000000005f7805 */ /* 0x000fca0000008a00 */
[----:B------:R-:W-:-:S05]  /*0f60*/  IMAD R95, R95, -0xa0, RZ ;  /* 0xffffff605f5f7824 */ /* 0x000fca00078e02ff */
[----:B------:R-:W-:-:S14]  /*0f70*/  R2UR UR9, R95 ;  /* 0x000000005f0972ca */ /* 0x000fdc00000e0000 */
[----:B------:R-:W2:Y:S01]  /*0f80*/  LDCU UR9, c[0x0][UR9+0x2b0] ;  /* 0x00005600090977ac */ /* 0x000ea20008000800 */
[----:B------:R-:W-:Y:S01]  /*0f90*/  NOP ;  /* 0x0000000000007918 */ /* 0x000fe20000000000 */
[----:B------:R-:W-:-:S05]  /*0fa0*/  CS2R.32 R95, SR_CgaSize ;  /* 0x00000000005f7805 */ /* 0x000fca0000008a00 */
[----:B------:R-:W-:-:S05]  /*0fb0*/  IMAD R95, R95, -0xa0, RZ ;  /* 0xffffff605f5f7824 */ /* 0x000fca00078e02ff */
[----:B------:R-:W-:-:S14]  /*0fc0*/  R2UR UR7, R95 ;  /* 0x000000005f0772ca */ /* 0x000fdc00000e0000 */
[----:B------:R-:W3:Y:S01]  /*0fd0*/  LDCU UR7, c[0x0][UR7+0x2b4] ;  /* 0x00005680070777ac */ /* 0x000ee20008000800 */
[----:B------:R-:W4:Y:S08]  /*0fe0*/  S2UR UR4, SR_CTAID.Y ;  /* 0x00000000000479c3 */ /* 0x000f300000002600 */
[----:B------:R-:W3:Y:S01]  /*0ff0*/  LDC R10, c[0x0][0xb24] ;  /* 0x0002c900ff0a7b82 */ /* 0x000ee20000000800 */
[----:B-1----:R-:W-:-:S02]  /*1000*/  I2FP.F32.U32 R95, UR5 ;  /* 0x00000005005f7c45 */ /* 0x002fc40008201000 */
[----:B------:R-:W-:-:S05]  /*1010*/  CS2R.32 R3, SR_CgaSize ;  /* 0x0000000000037805 */ /* 0x000fca0000008a00 */
[----:B------:R-:W-:-:S06]  /*1020*/  IMAD R3, R3, -0xa0, RZ ;  /* 0xffffff6003037824 */ /* 0x000fcc00078e02ff */
[----:B------:R-:W1:Y:S01]  /*1030*/  LDC R3, c[0x0][R3+0x2a0] ;  /* 0x0000a80003037b82 */ /* 0x000e620000000800 */
[----:B------:R-:W-:Y:S01]  /*1040*/  MOV R15, UR5 ;  /* 0x00000005000f7c02 */ /* 0x000fe20008000f00 */
[----:B--2---:R-:W-:Y:S01]  /*1050*/  FMUL R95, R95, UR9 ;  /* 0x000000095f5f7c20 */ /* 0x004fe20008400000 */
[----:B----4-:R-:W-:Y:S02]  /*1060*/  I2FP.F32.U32 R94, UR4 ;  /* 0x00000004005e7c45 */ /* 0x010fe40008201000 */
[----:B------:R-:W-:-:S05]  /*1070*/  CS2R.32 R2, SR_CgaSize ;  /* 0x0000000000027805 */ /* 0x000fca0000008a00 */
[----:B------:R-:W-:-:S06]  /*1080*/  IMAD R2, R2, -0xa0, RZ ;  /* 0xffffff6002027824 */ /* 0x000fcc00078e02ff */
[----:B------:R-:W2:Y:S01]  /*1090*/  LDC R2, c[0x0][R2+0x2a4] ;  /* 0x0000a90002027b82 */ /* 0x000ea20000000800 */
[----:B------:R-:W-:Y:S01]  /*10a0*/  MOV R14, UR4 ;  /* 0x00000004000e7c02 */ /* 0x000fe20008000f00 */
[----:B------:R-:W4:Y:S01]  /*10b0*/  F2I.U32.TRUNC.NTZ R95, R95 ;  /* 0x0000005f005f7305 */ /* 0x000f22000020f000 */
[----:B---3--:R-:W-:-:S05]  /*10c0*/  FMUL R94, R94, UR7 ;  /* 0x000000075e5e7c20 */ /* 0x008fca0008400000 */
[----:B------:R-:W-:Y:S01]  /*10d0*/  BAR.SYNC.DEFER_BLOCKING 0x0 ;  /* 0x0000000000007b1d */ /* 0x000fe20000010000 */
[----:B------:R-:W-:-:S05]  /*10e0*/  ISETP.GE.AND P0, PT, R10, 0x1, PT ;  /* 0x000000010a00780c */ /* 0x000fca0003f06270 */
[----:B------:R-:W3:Y:S02]  /*10f0*/  F2I.U32.TRUNC.NTZ R94, R94 ;  /* 0x0000005e005e7305 */ /* 0x000ee4000020f000 */
[----:B------:R-:W2:Y:S01]  /*1100*/  S2UR UR36, SR_CTAID.Z ;  /* 0x00000000002479c3 */ /* 0x000ea20000002700 */
[----:B----4-:R-:W-:-:S05]  /*1110*/  IADD3 R95, PT, PT, -R95, RZ, RZ ;  /* 0x000000ff5f5f7210 */ /* 0x010fca0007ffe1ff */
[----:B-1----:R-:W-:Y:S01]  /*1120*/  IMAD R95, R3, R95, UR5 ;  /* 0x00000005035f7e24 */ /* 0x002fe2000f8e025f */
[----:B---3--:R-:W-:-:S05]  /*1130*/  IADD3 R94, PT, PT, -R94, RZ, RZ ;  /* 0x000000ff5e5e7210 */ /* 0x008fca0007ffe1ff */
[----:B--2---:R-:W-:Y:S01]  /*1140*/  IMAD R94, R2, R94, UR4 ;  /* 0x00000004025e7e24 */ /* 0x004fe2000f8e025e */
[----:B------:R-:W-:Y:S06]  /*1150*/  @!P0 BRA `(.L_x_16) ;  /* 0x0000000000b88947 */ /* 0x000fec0003800000 */
[----:B------:R-:W1:Y:S01]  /*1160*/  LDC.64 R4, c[0x0][0xb18] ;  /* 0x0002c600ff047b82 */ /* 0x000e620000000a00 */
[----:B------:R-:W-:-:S07]  /*1170*/  ISETP.NE.AND P0, PT, R10, 0x1, PT ;  /* 0x000000010a00780c */ /* 0x000fce0003f05270 */
[----:B------:R-:W2:Y:S08]  /*1180*/  LDC R9, c[0x0][0xb0c] ;  /* 0x0002c300ff097b82 */ /* 0x000eb00000000800 */
[----:B------:R-:W3:Y:S08]  /*1190*/  LDC R12, c[0x0][0x370] ;  /* 0x0000dc00ff0c7b82 */ /* 0x000ef00000000800 */
[----:B------:R-:W4:Y:S01]  /*11a0*/  LDC R11, c[0x0][0x374] ;  /* 0x0000dd00ff0b7b82 */ /* 0x000f220000000800 */
[----:B-1----:R-:W-:-:S07]  /*11b0*/  ISETP.NE.AND P1, PT, R4, 0x1, PT ;  /* 0x000000010400780c */ /* 0x002fce0003f25270 */
[----:B------:R-:W3:Y:S01]  /*11c0*/  LDC.64 R6, c[0x0][0xb10] ;  /* 0x0002c400ff067b82 */ /* 0x000ee20000000a00 */
[----:B--2---:R-:W-:-:S07]  /*11d0*/  ISETP.NE.AND P2, PT, R9, 0x1, PT ;  /* 0x000000010900780c */ /* 0x004fce0003f45270 */
[----:B------:R-:W1:Y:S08]  /*11e0*/  LDC R8, c[0x0][0xb20] ;  /* 0x0002c800ff087b82 */ /* 0x000e700000000800 */
[----:B------:R-:W2:Y:S01]  /*11f0*/  LDC.64 R2, c[0x0][0xb28] ;  /* 0x0002ca00ff027b82 */ /* 0x000ea20000000a00 */
[----:B----4-:R-:W-:-:S04]  /*1200*/  IMAD.HI.U32 R13, R11, R5, RZ ;  /* 0x000000050b0d7227 */ /* 0x010fc800078e00ff */
[----:B------:R-:W-:-:S04]  /*1210*/  IMAD.HI.U32 R5, R14, R5, RZ ;  /* 0x000000050e057227 */ /* 0x000fc800078e00ff */
[----:B---3--:R-:W-:-:S05]  /*1220*/  IMAD.HI.U32 R16, R12, R6, RZ ;  /* 0x000000060c107227 */ /* 0x008fca00078e00ff */
[-C--:B------:R-:W-:Y:S01]  /*1230*/  @P2 SHF.R.U32.HI R12, RZ, R7.reuse, R16 ;  /* 0x00000007ff0c2219 */ /* 0x080fe20000011610 */
[----:B------:R-:W-:Y:S01]  /*1240*/  IMAD.HI.U32 R16, R15, R6, RZ ;  /* 0x000000060f107227 */ /* 0x000fe200078e00ff */
[-C--:B-1----:R-:W-:Y:S02]  /*1250*/  @P1 SHF.R.U32.HI R11, RZ, R8.reuse, R13 ;  /* 0x00000008ff0b1219 */ /* 0x082fe4000001160d */
[----:B------:R-:W-:Y:S02]  /*1260*/  SHF.R.U32.HI R5, RZ, R8, R5 ;  /* 0x00000008ff057219 */ /* 0x000fe40000011605 */
[----:B------:R-:W-:Y:S02]  /*1270*/  SHF.R.U32.HI R16, RZ, R7, R16 ;  /* 0x00000007ff107219 */ /* 0x000fe40000011610 */
[----:B------:R-:W-:Y:S01]  /*1280*/  SEL R5, R14, R5, !P1 ;  /* 0x000000050e057207 */ /* 0x000fe20004800000 */
[----:B--2---:R-:W-:Y:S01]  /*1290*/  IMAD.HI.U32 R13, R11, R2, RZ ;  /* 0x000000020b0d7227 */ /* 0x004fe200078e00ff */
[----:B------:R-:W-:-:S03]  /*12a0*/  SEL R16, R15, R16, !P2 ;  /* 0x000000100f107207 */ /* 0x000fc60005000000 */
[----:B------:R-:W-:Y:S01]  /*12b0*/  IMAD.HI.U32 R6, R12, R2, RZ ;  /* 0x000000020c067227 */ /* 0x000fe200078e00ff */
[----:B------:R-:W-:-:S04]  /*12c0*/  @P0 SHF.R.U32.HI R11, RZ, R3, R13 ;  /* 0x00000003ff0b0219 */ /* 0x000fc8000001160d */
[----:B------:R-:W-:Y:S01]  /*12d0*/  @P0 SHF.R.U32.HI R12, RZ, R3, R6 ;  /* 0x00000003ff0c0219 */ /* 0x000fe20000011606 */
[----:B------:R-:W-:-:S04]  /*12e0*/  IMAD R11, R11, R10, RZ ;  /* 0x0000000a0b0b7224 */ /* 0x000fc800078e02ff */
[----:B------:R-:W-:Y:S01]  /*12f0*/  IMAD R6, R12, R10, RZ ;  /* 0x0000000a0c067224 */ /* 0x000fe200078e02ff */
[----:B------:R-:W-:-:S04]  /*1300*/  ISETP.GE.AND P1, PT, R5, R11, PT ;  /* 0x0000000b0500720c */ /* 0x000fc80003f26270 */
[----:B------:R-:W-:Y:S01]  /*1310*/  ISETP.GE.OR P1, PT, R16, R6, P1 ;  /* 0x000000061000720c */ /* 0x000fe20000f26670 */
[----:B------:R-:W-:-:S05]  /*1320*/  IMAD.HI.U32 R6, R5, R2, RZ ;  /* 0x0000000205067227 */ /* 0x000fca00078e00ff */
[----:B------:R-:W-:-:S04]  /*1330*/  SHF.R.U32.HI R6, RZ, R3, R6 ;  /* 0x00000003ff067219 */ /* 0x000fc80000011606 */
[----:B------:R-:W-:-:S03]  /*1340*/  SEL R6, R5, R6, !P0 ;  /* 0x0000000605067207 */ /* 0x000fc60004000000 */
[----:B------:R-:W-:Y:S01]  /*1350*/  @!P1 IMAD.HI.U32 R7, R16, R2, RZ ;  /* 0x0000000210079227 */ /* 0x000fe200078e00ff */
[----:B------:R-:W-:-:S04]  /*1360*/  IADD3 R2, PT, PT, -R6, RZ, RZ ;  /* 0x000000ff06027210 */ /* 0x000fc80007ffe1ff */
[----:B------:R-:W-:Y:S01]  /*1370*/  @!P1 SHF.R.U32.HI R3, RZ, R3, R7 ;  /* 0x00000003ff039219 */ /* 0x000fe20000011607 */
[----:B------:R-:W-:Y:S01]  /*1380*/  IMAD R2, R10, R2, R5 ;  /* 0x000000020a027224 */ /* 0x000fe200078e0205 */
[----:B------:R-:W-:Y:S02]  /*1390*/  IADD3 R7, PT, PT, -R5, RZ, RZ ;  /* 0x000000ff05077210 */ /* 0x000fe40007ffe1ff */
[----:B------:R-:W-:-:S03]  /*13a0*/  @!P1 SEL R3, R16, R3, !P0 ;  /* 0x0000000310039207 */ /* 0x000fc60004000000 */
[----:B------:R-:W-:Y:S02]  /*13b0*/  IMAD R7, R4, R7, R14 ;  /* 0x0000000704077224 */ /* 0x000fe400078e020e */
[--C-:B------:R-:W-:Y:S02]  /*13c0*/  @!P1 IMAD.IADD R6, R6, 0x1, -R3.reuse ;  /* 0x0000000106069824 */ /* 0x100fe400078e0a03 */
[----:B------:R-:W-:Y:S01]  /*13d0*/  @!P1 IMAD R3, R2, R12, R3 ;  /* 0x0000000c02039224 */ /* 0x000fe200078e0203 */
[----:B------:R-:W-:Y:S01]  /*13e0*/  IADD3 R2, PT, PT, -R16, RZ, RZ ;  /* 0x000000ff10027210 */ /* 0x000fe20007ffe1ff */
[----:B------:R-:W-:Y:S02]  /*13f0*/  @!P1 IMAD R5, R6, R10, R16 ;  /* 0x0000000a06059224 */ /* 0x000fe400078e0210 */
[----:B------:R-:W-:Y:S02]  /*1400*/  @!P1 IMAD.MOV.U32 R16, RZ, RZ, R3 ;  /* 0x000000ffff109224 */ /* 0x000fe400078e0003 */
[----:B------:R-:W-:-:S02]  /*1410*/  IMAD R2, R9, R2, R15 ;  /* 0x0000000209027224 */ /* 0x000fc400078e020f */
[----:B------:R-:W-:Y:S02]  /*1420*/  IMAD R14, R5, R4, R7 ;  /* 0x00000004050e7224 */ /* 0x000fe400078e0207 */
[----:B------:R-:W-:Y:S02]  /*1430*/  IMAD R15, R16, R9, R2 ;  /* 0x00000009100f7224 */ /* 0x000fe400078e0202 */
.L_x_16:
[----:B------:R-:W1:Y:S01]  /*1440*/  LDCU UR4, c[0x0][0xb30] ;  /* 0x00016600ff0477ac */ /* 0x000e620008000800 */
[----:B------:R-:W2:Y:S08]  /*1450*/  S2UR UR37, SR_CgaCtaId ;  /* 0x00000000002579c3 */ /* 0x000eb00000008800 */
[----:B------:R-:W3:Y:S01]  /*1460*/  LDC R40, c[0x0][0xb24] ;  /* 0x0002c900ff287b82 */ /* 0x000ee20000000800 */
[----:B-1----:R-:W-:-:S09]  /*1470*/  UISETP.NE.AND UP1, UPT, UR4, 0x1, UPT ;  /* 0x000000010400788c */ /* 0x002fd2000bf25270 */
[----:B--2---:R-:W-:Y:S05]  /*1480*/  BRA.U UP1, `(.L_x_17) ;  /* 0x0000000101407547 */ /* 0x004fea000b800000 */
[----:B------:R-:W1:Y:S08]  /*1490*/  LDC.64 R4, c[0x0][0xb10] ;  /* 0x0002c400ff047b82 */ /* 0x000e700000000a00 */
[----:B------:R-:W2:Y:S08]  /*14a0*/  LDC.64 R2, c[0x0][0xb18] ;  /* 0x0002c600ff027b82 */ /* 0x000eb00000000a00 */
[----:B------:R-:W4:Y:S08]  /*14b0*/  LDC R6, c[0x0][0xb20] ;  /* 0x0002c800ff067b82 */ /* 0x000f300000000800 */
[----:B------:R-:W3:Y:S01]  /*14c0*/  LDC R7, c[0x0][0xb0c] ;  /* 0x0002c300ff077b82 */ /* 0x000ee20000000800 */
[----:B-1----:R-:W-:-:S05]  /*14d0*/  IMAD.HI.U32 R4, R15, R4, RZ ;  /* 0x000000040f047227 */ /* 0x002fca00078e00ff */
[----:B------:R-:W-:Y:S01]  /*14e0*/  SHF.R.U32.HI R4, RZ, R5, R4 ;  /* 0x00000005ff047219 */ /* 0x000fe20000011604 */
[----:B--2---:R-:W-:Y:S01]  /*14f0*/  IMAD.HI.U32 R3, R14, R3, RZ ;  /* 0x000000030e037227 */ /* 0x004fe200078e00ff */
[----:B------:R-:W-:-:S04]  /*1500*/  ISETP.NE.AND P0, PT, R2, 0x1, PT ;  /* 0x000000010200780c */ /* 0x000fc80003f05270 */
[----:B----4-:R-:W-:-:S04]  /*1510*/  SHF.R.U32.HI R3, RZ, R6, R3 ;  /* 0x00000006ff037219 */ /* 0x010fc80000011603 */
[----:B------:R-:W-:Y:S02]  /*1520*/  SEL R3, R14, R3, !P0 ;  /* 0x000000030e037207 */ /* 0x000fe40004000000 */
[----:B---3--:R-:W-:-:S04]  /*1530*/  ISETP.NE.AND P1, PT, R7, 0x1, PT ;  /* 0x000000010700780c */ /* 0x008fc80003f25270 */
[----:B------:R-:W-:-:S05]  /*1540*/  SEL R4, R15, R4, !P1 ;  /* 0x000000040f047207 */ /* 0x000fca0004800000 */
[----:B------:R-:W-:Y:S02]  /*1550*/  IMAD.IADD R5, R3, 0x1, -R4 ;  /* 0x0000000103057824 */ /* 0x000fe400078e0a04 */
[----:B------:R-:W-:Y:S02]  /*1560*/  IMAD.IADD R3, R4, 0x1, -R3 ;  /* 0x0000000104037824 */ /* 0x000fe400078e0a03 */
[----:B------:R-:W-:Y:S02]  /*1570*/  IMAD R15, R5, R7, R15 ;  /* 0x00000007050f7224 */ /* 0x000fe400078e020f */
[----:B------:R-:W-:-:S07]  /*1580*/  IMAD R14, R3, R2, R14 ;  /* 0x00000002030e7224 */ /* 0x000fce00078e020e */
.L_x_17:
[----:B------:R-:W-:Y:S01]  /*1590*/  BAR.SYNC.DEFER_BLOCKING 0x0 ;  /* 0x0000000000007b1d */ /* 0x000fe20000010000 */
[----:B------:R-:W-:Y:S01]  /*15a0*/  UISETP.NE.AND UP1, UPT, UR8, 0x2, UPT ;  /* 0x000000020800788c */ /* 0x000fe2000bf25270 */
[----:B------:R-:W-:Y:S02]  /*15b0*/  ISETP.NE.OR P5, PT, R0, 0x2, !P5 ;  /* 0x000000020000780c */ /* 0x000fe40006fa5670 */
[----:B------:R-:W-:-:S06]  /*15c0*/  LOP3.LUT R2, R108, 0x1f, RZ, 0xc0, !PT ;  /* 0x0000001f6c027812 */ /* 0x000fcc00078ec0ff */
[----:B------:R-:W-:Y:S05]  /*15d0*/  BRA.U UP1, `(.L_x_18) ;  /* 0x00000019019c7547 */ /* 0x000fea000b800000 */
[----:B------:R-:W1:Y:S01]  /*15e0*/  LDCU UR13, c[0x0][0x38c] ;  /* 0x00007180ff0d77ac */ /* 0x000e620008000800 */
[----:B------:R-:W2:Y:S01]  /*15f0*/  LDC R8, c[0x0][0x370] ;  /* 0x0000dc00ff087b82 */ /* 0x000ea20000000800 */
[----:B------:R-:W-:Y:S01]  /*1600*/  PLOP3.LUT P1, PT, PT, PT, UP2, 0x80, 0x8 ;  /* 0x000000000008781c */ /* 0x000fe20003f2f028 */
[----:B------:R-:W-:Y:S01]  /*1610*/  IMAD.MOV.U32 R17, RZ, RZ, 0x1 ;  /* 0x00000001ff117424 */ /* 0x000fe200078e00ff */
[----:B------:R-:W-:Y:S01]  /*1620*/  ISETP.EQ.OR P4, PT, R2, RZ, P5 ;  /* 0x000000ff0200720c */ /* 0x000fe20002f82670 */
[----:B------:R-:W-:Y:S01]  /*1630*/  IMAD.MOV.U32 R16, RZ, RZ, RZ ;  /* 0x000000ffff107224 */ /* 0x000fe200078e00ff */
[----:B------:R-:W-:Y:S02]  /*1640*/  PLOP3.LUT P1, PT, P1, PT, PT, 0x8, 0x80 ;  /* 0x000000000080781c */ /* 0x000fe40000f2e170 */
[----:B------:R-:W-:Y:S01]  /*1650*/  CS2R R12, SRZ ;  /* 0x00000000000c7805 */ /* 0x000fe2000001ff00 */
[----:B------:R-:W-:Y:S01]  /*1660*/  IMAD.MOV.U32 R11, RZ, RZ, 0x1 ;  /* 0x00000001ff0b7424 */ /* 0x000fe200078e00ff */
[----:B------:R-:W4:Y:S01]  /*1670*/  LDC R0, c[0x0][0x374] ;  /* 0x0000dd00ff007b82 */ /* 0x000f220000000800 */
[----:B------:R-:W2:Y:S01]  /*1680*/  LDCU.64 UR22, c[0x0][0x348] ;  /* 0x00006900ff1677ac */ /* 0x000ea20008000a00 */
[----:B------:R-:W-:Y:S01]  /*1690*/  UMOV UR6, URZ ;  /* 0x000000ff00067c82 */ /* 0x000fe20008000000 */
[----:B-1----:R-:W-:-:S04]  /*16a0*/  UIADD3 UR5, UPT, UPT, UR13, 0x1f, URZ ;  /* 0x0000001f0d057890 */ /* 0x002fc8000fffe0ff */
[----:B------:R-:W-:-:S04]  /*16b0*/  USHF.R.S32.HI UR4, URZ, 0x1f, UR5 ;  /* 0x0000001fff047899 */ /* 0x000fc80008011405 */
[----:B------:R-:W-:-:S04]  /*16c0*/  ULEA.HI UR4, UR4, UR5, URZ, 0x5 ;  /* 0x0000000504047291 */ /* 0x000fc8000f8f28ff */
[----:B------:R-:W-:Y:S02]  /*16d0*/  USHF.R.S32.HI UR15, URZ, 0x5, UR4 ;  /* 0x00000005ff0f7899 */ /* 0x000fe40008011404 */
[----:B------:R-:W-:Y:S02]  /*16e0*/  UIADD3 UR4, UPT, UPT, UR13, -0x1, URZ ;  /* 0xffffffff0d047890 */ /* 0x000fe4000fffe0ff */
[----:B------:R-:W-:Y:S02]  /*16f0*/  UISETP.LT.U32.AND UP0, UPT, UR15, 0x14, UPT ;  /* 0x000000140f00788c */ /* 0x000fe4000bf01070 */
[----:B------:R-:W-:Y:S02]  /*1700*/  UISETP.GE.U32.AND UP1, UPT, UR4, -0x3f, UPT ;  /* 0xffffffc10400788c */ /* 0x000fe4000bf26070 */
[----:B------:R-:W-:Y:S02]  /*1710*/  USEL UR14, UR15, 0x14, UP0 ;  /* 0x000000140f0e7887 */ /* 0x000fe40008000000 */
[----:B------:R-:W-:-:S02]  /*1720*/  UIADD3 UR13, UPT, UPT, UR13, 0x3e, URZ ;  /* 0x0000003e0d0d7890 */ /* 0x000fc4000fffe0ff */
[----:B------:R-:W-:Y:S02]  /*1730*/  UIADD3 UR5, UPT, UPT, UR14, -0x1, URZ ;  /* 0xffffffff0e057890 */ /* 0x000fe4000fffe0ff */
[----:B------:R-:W-:-:S03]  /*1740*/  UIADD3 UR7, UPT, UPT, UR15, -UR14, URZ ;  /* 0x8000000e0f077290 */ /* 0x000fc6000fffe0ff */
[----:B------:R-:W-:-:S04]  /*1750*/  @UP1 UIADD3 UR5, UPT, UPT, UR14, URZ, URZ ;  /* 0x000000ff0e051290 */ /* 0x000fc8000fffe0ff */
[----:B--2---:R-:W-:-:S12]  /*1760*/  UIADD3 UR5, UPT, UPT, UR5, 0x1, URZ ;  /* 0x0000000105057890 */ /* 0x004fd8000fffe0ff */
.L_x_36:
[----:B------:R-:W-:Y:S01]  /*1770*/  UISETP.NE.AND UP0, UPT, UR37, URZ, UPT ;  /* 0x000000ff2500728c */ /* 0x000fe2000bf05270 */
[----:B------:R-:W1:Y:S08]  /*1780*/  S2UR UR37, SR_CgaCtaId ;  /* 0x00000000002579c3 */ /* 0x000e700000008800 */
[----:B------:R-:W-:Y:S05]  /*1790*/  BRA.U UP0, `(.L_x_19) ;  /* 0x0000000100347547 */ /* 0x000fea000b800000 */
[----:B------:R-:W2:Y:S01]  /*17a0*/  S2R R2, SR_CgaCtaId ;  /* 0x0000000000027919 */ /* 0x000ea20000008800 */
[----:B------:R-:W-:-:S04]  /*17b0*/  MOV R3, 0x400 ;  /* 0x0000040000037802 */ /* 0x000fc80000000f00 */
[----:B--2---:R-:W-:Y:S02]  /*17c0*/  LEA R2, R2, R3, 0x18 ;  /* 0x0000000302027211 */ /* 0x004fe400078ec0ff */
[----:B------:R-:W-:-:S03]  /*17d0*/  SHF.L.U32 R3, R11, 0x1f, RZ ;  /* 0x0000001f0b037819 */ /* 0x000fc600000006ff */
[----:B------:R-:W-:-:S04]  /*17e0*/  IMAD R2, R12, 0x8, R2 ;  /* 0x000000080c027824 */ /* 0x000fc800078e0202 */
[----:B------:R-:W2:Y:S02]  /*17f0*/  SYNCS.PHASECHK.TRANS64.TRYWAIT P0, [R2+URZ+0x200], R3 ;  /* 0x00020003020075a7 */ /* 0x000ea400080011ff */
[----:B--2---:R-:W-:Y:S05]  /*1800*/  @!P0 BRA `(.L_x_20) ;  /* 0x0000008000708947 */ /* 0x004fea0003800000 */
.L_x_142:
[----:B------:R-:W-:Y:S01]  /*1810*/  VIADD R12, R12, 0x1 ;  /* 0x000000010c0c7836 */ /* 0x000fe20000000000 */
[----:B------:R2:W-:Y:S04]  /*1820*/  SYNCS.ARRIVE.TRANS64.A1T0 RZ, [R2+URZ+0x1f0], RZ ;  /* 0x0001f0ff02ff79a7 */ /* 0x0005e800081000ff */
[----:B------:R-:W-:-:S04]  /*1830*/  ISETP.NE.AND P0, PT, R12, 0x2, PT ;  /* 0x000000020c00780c */ /* 0x000fc80003f05270 */
[----:B------:R-:W-:Y:S02]  /*1840*/  SEL R12, R12, RZ, P0 ;  /* 0x000000ff0c0c7207 */ /* 0x000fe40000000000 */
[----:B--2---:R-:W-:-:S04]  /*1850*/  SEL R2, RZ, 0x1, P0 ;  /* 0x00000001ff027807 */ /* 0x004fc80000000000 */
[----:B------:R-:W-:-:S07]  /*1860*/  LOP3.LUT R11, R11, R2, RZ, 0x3c, !PT ;  /* 0x000000020b0b7212 */ /* 0x000fce00078e3cff */
.L_x_19:
[----:B------:R-:W-:Y:S01]  /*1870*/  UMOV UR4, 0x400 ;  /* 0x0000040000047882 */ /* 0x000fe20000000000 */
[----:B------:R-:W-:Y:S01]  /*1880*/  SHF.L.U32 R2, R17, 0x1f, RZ ;  /* 0x0000001f11027819 */ /* 0x000fe200000006ff */
[----:B-1----:R-:W-:Y:S01]  /*1890*/  ULEA UR4, UR37, UR4, 0x18 ;  /* 0x0000000425047291 */ /* 0x002fe2000f8ec0ff */
[----:B------:R-:W-:Y:S01]  /*18a0*/  R2UR UR35, R15 ;  /* 0x000000000f2372ca */ /* 0x000fe200000e0000 */
[----:B------:R-:W-:Y:S01]  /*18b0*/  UISETP.GE.U32.AND UP0, UPT, UR13, 0x3f, UPT ;  /* 0x0000003f0d00788c */ /* 0x000fe2000bf06070 */
[----:B------:R-:W-:Y:S01]  /*18c0*/  R2UR UR11, R14 ;  /* 0x000000000e0b72ca */ /* 0x000fe200000e0000 */
[----:B------:R-:W-:Y:S01]  /*18d0*/  ULEA UR8, UR6, UR4, 0x3 ;  /* 0x0000000406087291 */ /* 0x000fe2000f8e18ff */
[----:B------:R-:W-:-:S08]  /*18e0*/  UMOV UR24, URZ ;  /* 0x000000ff00187c82 */ /* 0x000fd00008000000 */
[----:B------:R1:W2:Y:S01]  /*18f0*/  SYNCS.PHASECHK.TRANS64.TRYWAIT P0, [UR8+0xa0], R2 ;  /* 0x0000a002ff0075a7 */ /* 0x0002a20008001108 */
[----:B------:R-:W-:Y:S02]  /*1900*/  USHF.L.U32 UR35, UR35, 0x6, URZ ;  /* 0x0000000623237899 */ /* 0x000fe400080006ff */
[----:B------:R-:W-:Y:S01]  /*1910*/  USHF.L.U32 UR11, UR11, 0x8, URZ ;  /* 0x000000080b0b7899 */ /* 0x000fe200080006ff */
[----:B------:R-:W-:Y:S11]  /*1920*/  BRA.U !UP0, `(.L_x_21) ;  /* 0x0000000108a87547 */ /* 0x000ff6000b800000 */
[----:B------:R-:W-:Y:S01]  /*1930*/  UMOV UR16, URZ ;  /* 0x000000ff00107c82 */ /* 0x000fe20008000000 */
[----:B------:R-:W-:-:S05]  /*1940*/  UMOV UR17, UR6 ;  /* 0x0000000600117c82 */ /* 0x000fca0008000000 */
.L_x_26:
[----:B-1----:R-:W-:Y:S01]  /*1950*/  ULEA UR33, UR17, UR4, 0x3 ;  /* 0x0000000411217291 */ /* 0x002fe2000f8e18ff */
[----:B--2---:R-:W-:Y:S01]  /*1960*/  @!P5 MOV R3, 0x2800 ;  /* 0x000028000003d802 */ /* 0x004fe20000000f00 */
[----:B--2---:R-:W-:Y:S10]  /*1970*/  @P0 BRA `(.L_x_22) ;  /* 0x00000000000c0947 */ /* 0x004ff40003800000 */
[----:B------:R-:W-:-:S04]  /*1980*/  SHF.L.U32 R4, R17, 0x1f, RZ ;  /* 0x0000001f11047819 */ /* 0x000fc800000006ff */
[----:B------:R-:W2:Y:S02]  /*1990*/  SYNCS.PHASECHK.TRANS64.TRYWAIT P0, [UR33+0xa0], R4 ;  /* 0x0000a004ff0075a7 */ /* 0x000ea40008001121 */
[----:B--2---:R-:W-:Y:S05]  /*19a0*/  @!P0 BRA `(.L_x_23) ;  /* 0x00000080001c8947 */ /* 0x004fea0003800000 */
.L_x_22:
[----:B------:R2:W-:Y:S01]  /*19b0*/  @!P5 SYNCS.ARRIVE.TRANS64 RZ, [UR33], R3 ;  /* 0x00000003ffffd9a7 */ /* 0x0005e20008000021 */
[----:B------:R-:W-:Y:S04]  /*19c0*/  BSSY.RECONVERGENT B0, `(.L_x_24) ;  /* 0x0000003000007945 */ /* 0x000fe80003800200 */
[----:B------:R-:W-:Y:S05]  /*19d0*/  @P4 BRA `(.L_x_25) ;  /* 0x0000000000044947 */ /* 0x000fea0003800000 */
[----:B------:R-:W-:Y:S05]  /*19e0*/  BPT.TRAP 0x1 ;  /* 0x000000040000795c */ /* 0x000fea0000300000 */
.L_x_25:
[----:B------:R-:W-:Y:S05]  /*19f0*/  BSYNC.RECONVERGENT B0 ;  /* 0x0000000000007941 */ /* 0x000fea0003800200 */
.L_x_24:
[----:B------:R-:W-:Y:S02]  /*1a00*/  UIADD3 UR6, UPT, UPT, UR17, 0x1, URZ ;  /* 0x0000000111067890 */ /* 0x000fe4000fffe0ff */
[----:B------:R-:W-:Y:S02]  /*1a10*/  ULEA UR32, UR17, UR4, 0xb ;  /* 0x0000000411207291 */ /* 0x000fe4000f8e58ff */
[----:B------:R-:W-:Y:S02]  /*1a20*/  UISETP.NE.AND UP0, UPT, UR6, 0x14, UPT ;  /* 0x000000140600788c */ /* 0x000fe4000bf05270 */
[----:B------:R-:W-:Y:S02]  /*1a30*/  UIADD3 UR26, UP1, UPT, UR22, 0x80, URZ ;  /* 0x00000080161a7890 */ /* 0x000fe4000ff3e0ff */
[----:B------:R-:W-:Y:S02]  /*1a40*/  USEL UR9, URZ, 0x1, UP0 ;  /* 0x00000001ff097887 */ /* 0x000fe40008000000 */
[----:B------:R-:W-:-:S02]  /*1a50*/  USEL UR6, UR6, URZ, UP0 ;  /* 0x000000ff06067287 */ /* 0x000fc40008000000 */
[----:B------:R-:W-:Y:S02]  /*1a60*/  UIADD3 UR20, UP0, UPT, UR22, 0x180, URZ ;  /* 0x0000018016147890 */ /* 0x000fe4000ff1e0ff */
[----:B------:R-:W-:Y:S01]  /*1a70*/  ULEA UR8, UR6, UR4, 0x3 ;  /* 0x0000000406087291 */ /* 0x000fe2000f8e18ff */
[----:B------:R-:W-:Y:S01]  /*1a80*/  LOP3.LUT R17, R17, UR9, RZ, 0x3c, !PT ;  /* 0x0000000911117c12 */ /* 0x000fe2000f8e3cff */
[----:B------:R-:W-:Y:S02]  /*1a90*/  USHF.L.U32 UR34, UR16, 0x5, URZ ;  /* 0x0000000510227899 */ /* 0x000fe400080006ff */
[----:B------:R-:W-:Y:S01]  /*1aa0*/  UIADD3.X UR27, UPT, UPT, URZ, UR23, URZ, UP1, !UPT ;  /* 0x00000017ff1b7290 */ /* 0x000fe20008ffe4ff */
[----:B-1----:R-:W-:Y:S01]  /*1ab0*/  SHF.L.U32 R2, R17, 0x1f, RZ ;  /* 0x0000001f11027819 */ /* 0x002fe200000006ff */
[----:B------:R-:W-:Y:S02]  /*1ac0*/  UIADD3 UR32, UPT, UPT, UR32, 0x6600, URZ ;  /* 0x0000660020207890 */ /* 0x000fe4000fffe0ff */
[----:B------:R-:W-:Y:S01]  /*1ad0*/  UIADD3.X UR21, UPT, UPT, URZ, UR23, URZ, UP0, !UPT ;  /* 0x00000017ff157290 */ /* 0x000fe200087fe4ff */
[----:B------:R1:W1:Y:S01]  /*1ae0*/  SYNCS.PHASECHK.TRANS64.TRYWAIT P0, [UR8+0xa0], R2 ;  /* 0x0000a002ff0075a7 */ /* 0x0002620008001108 */
[----:B------:R-:W-:Y:S01]  /*1af0*/  ULEA UR8, UR17, UR4, 0xd ;  /* 0x0000000411087291 */ /* 0x000fe2000f8e68ff */
[----:B------:R-:W-:Y:S01]  /*1b00*/  UMOV UR18, 0x0 ;  /* 0x0000000000127882 */ /* 0x000fe20000000000 */
[----:B------:R-:W-:-:S02]  /*1b10*/  UMOV UR19, 0x10000000 ;  /* 0x1000000000137882 */ /* 0x000fc40000000000 */
[----:B------:R-:W-:Y:S01]  /*1b20*/  UIADD3 UR8, UPT, UPT, UR8, 0x10600, URZ ;  /* 0x0001060008087890 */ /* 0x000fe2000fffe0ff */
[----:B------:R1:W-:Y:S01]  /*1b30*/  UTMALDG.3D [UR32], [UR26], desc[UR18] ;  /* 0x000012201a0075b4 */ /* 0x0003e20008011000 */
[----:B------:R-:W-:Y:S01]  /*1b40*/  UMOV UR12, UR36 ;  /* 0x00000024000c7c82 */ /* 0x000fe20008000000 */
[----:B------:R-:W-:Y:S01]  /*1b50*/  UMOV UR9, UR33 ;  /* 0x0000002100097c82 */ /* 0x000fe20008000000 */
[----:B------:R-:W-:Y:S01]  /*1b60*/  UMOV UR10, UR34 ;  /* 0x00000022000a7c82 */ /* 0x000fe20008000000 */
[----:B------:R-:W-:Y:S01]  /*1b70*/  UIADD3 UR16, UPT, UPT, UR16, 0x1, URZ ;  /* 0x0000000110107890 */ /* 0x000fe2000fffe0ff */
[----:B------:R-:W-:Y:S01]  /*1b80*/  UMOV UR24, UR5 ;  /* 0x0000000500187c82 */ /* 0x000fe20008000000 */
[----:B------:R-:W-:Y:S02]  /*1b90*/  UMOV UR17, UR6 ;  /* 0x0000000600117c82 */ /* 0x000fe40008000000 */
[----:B------:R1:W-:Y:S01]  /*1ba0*/  UTMALDG.3D [UR8], [UR20], desc[UR18] ;  /* 0x00001208140075b4 */ /* 0x0003e20008011000 */
[----:B------:R-:W-:-:S09]  /*1bb0*/  UISETP.NE.AND UP0, UPT, UR16, UR5, UPT ;  /* 0x000000051000728c */ /* 0x000fd2000bf05270 */
[----:B------:R-:W-:Y:S05]  /*1bc0*/  BRA.U UP0, `(.L_x_26) ;  /* 0xfffffffd00607547 */ /* 0x000fea000b83ffff */
.L_x_21:
[----:B-1----:R-:W-:Y:S01]  /*1bd0*/  ULEA UR8, UR6, UR4, 0x3 ;  /* 0x0000000406087291 */ /* 0x002fe2000f8e18ff */
[----:B------:R-:W-:Y:S01]  /*1be0*/  SHF.L.U32 R2, R17, 0x1f, RZ ;  /* 0x0000001f11027819 */ /* 0x000fe200000006ff */
[----:B------:R-:W-:Y:S01]  /*1bf0*/  @!P1 SYNCS.ARRIVE.TRANS64.A1T0 RZ, [UR4+0x188], RZ ;  /* 0x000188ffffff99a7 */ /* 0x000fe20008100004 */
[----:B------:R-:W-:-:S06]  /*1c00*/  UISETP.GT.AND UP0, UPT, UR15, UR14, UPT ;  /* 0x0000000e0f00728c */ /* 0x000fcc000bf04270 */
[----:B--2---:R1:W2:Y:S03]  /*1c10*/  SYNCS.PHASECHK.TRANS64.TRYWAIT P0, [UR8+0xa0], R2 ;  /* 0x0000a002ff0075a7 */ /* 0x0042a60008001108 */
[----:B------:R-:W-:Y:S05]  /*1c20*/  BRA.U !UP0, `(.L_x_27) ;  /* 0x0000000108ac7547 */ /* 0x000fea000b800000 */
[----:B------:R-:W-:Y:S01]  /*1c30*/  UIADD3 UR21, UPT, UPT, UR7, UR24, URZ ;  /* 0x0000001807157290 */ /* 0x000fe2000fffe0ff */
[----:B------:R-:W-:-:S11]  /*1c40*/  UMOV UR25, UR6 ;  /* 0x0000000600197c82 */ /* 0x000fd60008000000 */
.L_x_32:
[----:B-1----:R-:W-:Y:S01]  /*1c50*/  ULEA UR17, UR25, UR4, 0x3 ;  /* 0x0000000419117291 */ /* 0x002fe2000f8e18ff */
[----:B--2---:R-:W-:Y:S01]  /*1c60*/  @!P5 MOV R3, 0x2800 ;  /* 0x000028000003d802 */ /* 0x004fe20000000f00 */
[----:B--2---:R-:W-:Y:S10]  /*1c70*/  @P0 BRA `(.L_x_28) ;  /* 0x00000000000c0947 */ /* 0x004ff40003800000 */
[----:B------:R-:W-:-:S04]  /*1c80*/  SHF.L.U32 R4, R17, 0x1f, RZ ;  /* 0x0000001f11047819 */ /* 0x000fc800000006ff */
[----:B------:R-:W2:Y:S02]  /*1c90*/  SYNCS.PHASECHK.TRANS64.TRYWAIT P0, [UR17+0xa0], R4 ;  /* 0x0000a004ff0075a7 */ /* 0x000ea40008001111 */
[----:B--2---:R-:W-:Y:S05]  /*1ca0*/  @!P0 BRA `(.L_x_29) ;  /* 0x0000007c00748947 */ /* 0x004fea0003800000 */
.L_x_28:
[----:B------:R2:W-:Y:S01]  /*1cb0*/  @!P5 SYNCS.ARRIVE.TRANS64 RZ, [UR17], R3 ;  /* 0x00000003ffffd9a7 */ /* 0x0005e20008000011 */
[----:B------:R-:W-:Y:S04]  /*1cc0*/  BSSY.RECONVERGENT B0, `(.L_x_30) ;  /* 0x0000003000007945 */ /* 0x000fe80003800200 */
[----:B------:R-:W-:Y:S05]  /*1cd0*/  @P4 BRA `(.L_x_31) ;  /* 0x0000000000044947 */ /* 0x000fea0003800000 */
[----:B------:R-:W-:Y:S05]  /*1ce0*/  BPT.TRAP 0x1 ;  /* 0x000000040000795c */ /* 0x000fea0000300000 */
.L_x_31:
[----:B------:R-:W-:Y:S05]  /*1cf0*/  BSYNC.RECONVERGENT B0 ;  /* 0x0000000000007941 */ /* 0x000fea0003800200 */
.L_x_30:
        /* <DEDUP_REMOVED lines=10> */
[----:B------:R-:W-:Y:S01]  /*1da0*/  UIADD3 UR16, UPT, UPT, UR16, 0x6600, URZ ;  /* 0x0000660010107890 */ /* 0x000fe2000fffe0ff */
[----:B-1----:R-:W-:Y:S01]  /*1db0*/  SHF.L.U32 R2, R17, 0x1f, RZ ;  /* 0x0000001f11027819 */ /* 0x002fe200000006ff */
[----:B------:R-:W-:Y:S02]  /*1dc0*/  UIADD3.X UR31, UPT, UPT, URZ, UR23, URZ, UP1, !UPT ;  /* 0x00000017ff1f7290 */ /* 0x000fe40008ffe4ff */
[----:B------:R-:W-:Y:S01]  /*1dd0*/  UIADD3.X UR29, UPT, UPT, URZ, UR23, URZ, UP0, !UPT ;  /* 0x00000017ff1d7290 */ /* 0x000fe200087fe4ff */
[----:B------:R1:W1:Y:S01]  /*1de0*/  SYNCS.PHASECHK.TRANS64.TRYWAIT P0, [UR8+0xa0], R2 ;  /* 0x0000a002ff0075a7 */ /* 0x0002620008001108 */
[----:B------:R-:W-:Y:S01]  /*1df0*/  ULEA UR8, UR25, UR4, 0xd ;  /* 0x0000000419087291 */ /* 0x000fe2000f8e68ff */
[----:B------:R-:W-:Y:S01]  /*1e00*/  UMOV UR26, 0x0 ;  /* 0x00000000001a7882 */ /* 0x000fe20000000000 */
[----:B------:R-:W-:-:S02]  /*1e10*/  UMOV UR27, 0x10000000 ;  /* 0x10000000001b7882 */ /* 0x000fc40000000000 */
[----:B------:R-:W-:Y:S01]  /*1e20*/  UIADD3 UR8, UPT, UPT, UR8, 0x10600, URZ ;  /* 0x0001060008087890 */ /* 0x000fe2000fffe0ff */
[----:B------:R-:W-:Y:S01]  /*1e30*/  UMOV UR19, UR35 ;  /* 0x0000002300137c82 */ /* 0x000fe20008000000 */
[----:B------:R-:W-:Y:S01]  /*1e40*/  UMOV UR20, UR36 ;  /* 0x0000002400147c82 */ /* 0x000fe20008000000 */
[----:B------:R-:W-:Y:S01]  /*1e50*/  UMOV UR12, UR36 ;  /* 0x00000024000c7c82 */ /* 0x000fe20008000000 */
[----:B------:R-:W-:Y:S01]  /*1e60*/  UMOV UR9, UR17 ;  /* 0x0000001100097c82 */ /* 0x000fe20008000000 */
[----:B------:R-:W-:Y:S01]  /*1e70*/  UMOV UR10, UR18 ;  /* 0x00000012000a7c82 */ /* 0x000fe20008000000 */
[----:B------:R1:W-:Y:S01]  /*1e80*/  UTMALDG.3D [UR16], [UR30], desc[UR26] ;  /* 0x00001a101e0075b4 */ /* 0x0003e20008011000 */
[----:B------:R-:W-:Y:S01]  /*1e90*/  UIADD3 UR24, UPT, UPT, UR24, 0x1, URZ ;  /* 0x0000000118187890 */ /* 0x000fe2000fffe0ff */
[----:B------:R-:W-:-:S03]  /*1ea0*/  UMOV UR25, UR6 ;  /* 0x0000000600197c82 */ /* 0x000fc60008000000 */
[----:B------:R-:W-:Y:S01]  /*1eb0*/  UISETP.NE.AND UP0, UPT, UR24, UR21, UPT ;  /* 0x000000151800728c */ /* 0x000fe2000bf05270 */
[----:B------:R1:W-:Y:S08]  /*1ec0*/  UTMALDG.3D [UR8], [UR28], desc[UR26] ;  /* 0x00001a081c0075b4 */ /* 0x0003f00008011000 */
[----:B------:R-:W-:Y:S05]  /*1ed0*/  BRA.U UP0, `(.L_x_32) ;  /* 0xfffffffd005c7547 */ /* 0x000fea000b83ffff */
.L_x_27:
[C---:B-1----:R-:W-:Y:S01]  /*1ee0*/  LEA R2, R16.reuse, UR4, 0x3 ;  /* 0x0000000410027c11 */ /* 0x042fe2000f8e18ff */
[----:B------:R-:W-:Y:S01]  /*1ef0*/  NOP ;  /* 0x0000000000007918 */ /* 0x000fe20000000000 */
[----:B--2---:R-:W-:Y:S02]  /*1f00*/  SHF.L.U32 R3, R13, 0x1f, RZ ;  /* 0x0000001f0d037819 */ /* 0x004fe400000006ff */
[----:B------:R-:W-:Y:S02]  /*1f10*/  LEA R4, R16, UR4, 0x4 ;  /* 0x0000000410047c11 */ /* 0x000fe4000f8e20ff */
[----:B------:R-:W1:Y:S02]  /*1f20*/  SYNCS.PHASECHK.TRANS64.TRYWAIT P0, [R2+URZ+0x190], R3 ;  /* 0x00019003020075a7 */ /* 0x000e6400080011ff */
[----:B-1----:R-:W-:Y:S05]  /*1f30*/  @!P0 BRA `(.L_x_33) ;  /* 0x0000007800e88947 */ /* 0x002fea0003800000 */
.L_x_145:
[----:B------:R-:W2:Y:S01]  /*1f40*/  LDS.128 R4, [R4+0x220] ;  /* 0x0002200004047984 */ /* 0x000ea20000000c00 */
[----:B---3--:R-:W-:Y:S01]  /*1f50*/  ISETP.GE.AND P0, PT, R40, 0x1, PT ;  /* 0x000000012800780c */ /* 0x008fe20003f06270 */
[----:B-1----:R-:W-:Y:S01]  /*1f60*/  VIADD R2, R2, 0x1a0 ;  /* 0x000001a002027836 */ /* 0x002fe20000000000 */
[----:B------:R-:W-:Y:S01]  /*1f70*/  @!PT LDS RZ, [RZ] ;  /* 0x00000000fffff984 */ /* 0x000fe20000000800 */
[----:B------:R-:W-:Y:S01]  /*1f80*/  @!PT LDS RZ, [RZ] ;  /* 0x00000000fffff984 */ /* 0x000fe20000000800 */
[----:B------:R-:W-:Y:S01]  /*1f90*/  @!PT LDS RZ, [RZ] ;  /* 0x00000000fffff984 */ /* 0x000fe20000000800 */
[----:B------:R-:W-:Y:S01]  /*1fa0*/  @!PT LDS RZ, [RZ] ;  /* 0x00000000fffff984 */ /* 0x000fe20000000800 */
[----:B------:R1:W-:Y:S06]  /*1fb0*/  MEMBAR.ALL.CTA ;  /* 0x0000000000007992 */ /* 0x0003ec0000008000 */
[----:B-1----:R-:W1:Y:S01]  /*1fc0*/  FENCE.VIEW.ASYNC.S ;  /* 0x00000000000073c6 */ /* 0x002e620000000000 */
[----:B------:R-:W-:-:S04]  /*1fd0*/  PRMT R2, RZ, 0x654, R2 ;  /* 0x00000654ff027816 */ /* 0x000fc80000000002 */
[----:B-1----:R1:W-:Y:S01]  /*1fe0*/  SYNCS.ARRIVE.TRANS64.RED.A1T0 RZ, [R2+URZ], RZ ;  /* 0x000000ff02ff79a7 */ /* 0x0023e200081004ff */
[----:B--2---:R-:W-:-:S13]  /*1ff0*/  LOP3.LUT P2, RZ, R6, 0x1, RZ, 0xc0, !PT ;  /* 0x0000000106ff7812 */ /* 0x004fda000784c0ff */
[----:B------:R-:W-:Y:S01]  /*2000*/  @P2 SHF.R.U32.HI R3, RZ, 0x10, R5 ;  /* 0x00000010ff032819 */ /* 0x000fe20000011605 */
[----:B------:R-:W-:Y:S01]  /*2010*/  VOTEU.ANY UP0, P2 ;  /* 0x0000000000ff7886 */ /* 0x000fe20001000100 */
[----:B------:R-:W-:Y:S02]  /*2020*/  @P2 MOV R10, R4 ;  /* 0x00000004000a2202 */ /* 0x000fe40000000f00 */
[----:B------:R-:W-:Y:S02]  /*2030*/  @P2 R2UR.BROADCAST UR8, R3 ;  /* 0x00000000030822ca */ /* 0x000fe400008e0000 */
[----:B------:R-:W-:-:S11]  /*2040*/  @P2 LOP3.LUT R9, R5, 0xffff, RZ, 0xc0, !PT ;  /* 0x0000ffff05092812 */ /* 0x000fd600078ec0ff */
[----:B------:R-:W-:Y:S01]  /*2050*/  @UP0 UMOV UR36, UR8 ;  /* 0x0000000800240c82 */ /* 0x000fe20008000000 */
[----:B-1----:R-:W-:Y:S05]  /*2060*/  @!P0 BRA `(.L_x_34) ;  /* 0x0000000000b88947 */ /* 0x002fea0003800000 */
[----:B------:R-:W4:Y:S01]  /*2070*/  LDC.64 R4, c[0x0][0xb18] ;  /* 0x0002c600ff047b82 */ /* 0x000f220000000a00 */
[----:B------:R-:W-:-:S07]  /*2080*/  ISETP.NE.AND P3, PT, R40, 0x1, PT ;  /* 0x000000012800780c */ /* 0x000fce0003f65270 */
[----:B------:R-:W1:Y:S08]  /*2090*/  LDC.64 R6, c[0x0][0xb10] ;  /* 0x0002c400ff067b82 */ /* 0x000e700000000a00 */
[----:B------:R-:W2:Y:S08]  /*20a0*/  LDC R14, c[0x0][0xb20] ;  /* 0x0002c800ff0e7b82 */ /* 0x000eb00000000800 */
[----:B------:R-:W3:Y:S01]  /*20b0*/  LDC R15, c[0x0][0xb0c] ;  /* 0x0002c300ff0f7b82 */ /* 0x000ee20000000800 */
[----:B----4-:R-:W-:Y:S01]  /*20c0*/  IMAD.HI.U32 R19, R0, R5, RZ ;  /* 0x0000000500137227 */ /* 0x010fe200078e00ff */
[----:B------:R-:W-:-:S03]  /*20d0*/  ISETP.NE.AND P0, PT, R4, 0x1, PT ;  /* 0x000000010400780c */ /* 0x000fc60003f05270 */
[----:B------:R-:W-:-:S03]  /*20e0*/  IMAD.HI.U32 R5, R9, R5, RZ ;  /* 0x0000000509057227 */ /* 0x000fc600078e00ff */
[----:B------:R-:W4:Y:S01]  /*20f0*/  LDC.64 R2, c[0x0][0xb28] ;  /* 0x0002ca00ff027b82 */ /* 0x000f220000000a00 */
[----:B-1----:R-:W-:-:S04]  /*2100*/  IMAD.HI.U32 R20, R8, R6, RZ ;  /* 0x0000000608147227 */ /* 0x002fc800078e00ff */
[----:B------:R-:W-:Y:S01]  /*2110*/  IMAD.HI.U32 R21, R10, R6, RZ ;  /* 0x000000060a157227 */ /* 0x000fe200078e00ff */
[----:B------:R-:W-:Y:S02]  /*2120*/  SHF.R.U32.HI R20, RZ, R7, R20 ;  /* 0x00000007ff147219 */ /* 0x000fe40000011614 */
[-C--:B--2---:R-:W-:Y:S02]  /*2130*/  SHF.R.U32.HI R19, RZ, R14.reuse, R19 ;  /* 0x0000000eff137219 */ /* 0x084fe40000011613 */
[----:B------:R-:W-:Y:S02]  /*2140*/  SHF.R.U32.HI R5, RZ, R14, R5 ;  /* 0x0000000eff057219 */ /* 0x000fe40000011605 */
[----:B------:R-:W-:Y:S02]  /*2150*/  SEL R19, R0, R19, !P0 ;  /* 0x0000001300137207 */ /* 0x000fe40004000000 */
[----:B------:R-:W-:Y:S02]  /*2160*/  SHF.R.U32.HI R21, RZ, R7, R21 ;  /* 0x00000007ff157219 */ /* 0x000fe40000011615 */
[----:B---3--:R-:W-:-:S02]  /*2170*/  ISETP.NE.AND P1, PT, R15, 0x1, PT ;  /* 0x000000010f00780c */ /* 0x008fc40003f25270 */
[----:B------:R-:W-:Y:S02]  /*2180*/  SEL R5, R9, R5, !P0 ;  /* 0x0000000509057207 */ /* 0x000fe40004000000 */
[----:B------:R-:W-:Y:S02]  /*2190*/  SEL R20, R8, R20, !P1 ;  /* 0x0000001408147207 */ /* 0x000fe40004800000 */
[----:B------:R-:W-:Y:S01]  /*21a0*/  SEL R21, R10, R21, !P1 ;  /* 0x000000150a157207 */ /* 0x000fe20004800000 */
[----:B----4-:R-:W-:-:S04]  /*21b0*/  IMAD.HI.U32 R18, R19, R2, RZ ;  /* 0x0000000213127227 */ /* 0x010fc800078e00ff */
        /* <DEDUP_REMOVED lines=10> */
[----:B------:R-:W-:-:S04]  /*2260*/  @!P0 IMAD.HI.U32 R7, R21, R2, RZ ;  /* 0x0000000215078227 */ /* 0x000fc800078e00ff */
[----:B------:R-:W-:Y:S01]  /*2270*/  IMAD.MOV R2, RZ, RZ, -R6 ;  /* 0x000000ffff027224 */ /* 0x000fe200078e0a06 */
[----:B------:R-:W-:Y:S02]  /*2280*/  @!P0 SHF.R.U32.HI R3, RZ, R3, R7 ;  /* 0x00000003ff038219 */ /* 0x000fe40000011607 */
[----:B------:R-:W-:Y:S01]  /*2290*/  IADD3 R7, PT, PT, -R5, RZ, RZ ;  /* 0x000000ff05077210 */ /* 0x000fe20007ffe1ff */
[----:B------:R-:W-:Y:S01]  /*22a0*/  IMAD R2, R40, R2, R5 ;  /* 0x0000000228027224 */ /* 0x000fe200078e0205 */
        /* <DEDUP_REMOVED lines=10> */
.L_x_34:
[----:B------:R-:W1:Y:S02]  /*2350*/  LDCU UR8, c[0x0][0xb30] ;  /* 0x00016600ff0877ac */ /* 0x000e640008000800 */
[----:B-1----:R-:W-:-:S09]  /*2360*/  UISETP.NE.AND UP0, UPT, UR8, 0x1, UPT ;  /* 0x000000010800788c */ /* 0x002fd2000bf05270 */
[----:B------:R-:W-:Y:S05]  /*2370*/  BRA.U UP0, `(.L_x_35) ;  /* 0x0000000100407547 */ /* 0x000fea000b800000 */
[----:B------:R-:W1:Y:S08]  /*2380*/  LDC.64 R4, c[0x0][0xb10] ;  /* 0x0002c400ff047b82 */ /* 0x000e700000000a00 */
[----:B------:R-:W2:Y:S08]  /*2390*/  LDC.64 R2, c[0x0][0xb18] ;  /* 0x0002c600ff027b82 */ /* 0x000eb00000000a00 */
[----:B------:R-:W3:Y:S08]  /*23a0*/  LDC R6, c[0x0][0xb20] ;  /* 0x0002c800ff067b82 */ /* 0x000ef00000000800 */
[----:B------:R-:W4:Y:S01]  /*23b0*/  LDC R7, c[0x0][0xb0c] ;  /* 0x0002c300ff077b82 */ /* 0x000f220000000800 */
[----:B-1----:R-:W-:-:S05]  /*23c0*/  IMAD.HI.U32 R4, R10, R4, RZ ;  /* 0x000000040a047227 */ /* 0x002fca00078e00ff */
[----:B------:R-:W-:Y:S01]  /*23d0*/  SHF.R.U32.HI R4, RZ, R5, R4 ;  /* 0x00000005ff047219 */ /* 0x000fe20000011604 */
[----:B--2---:R-:W-:Y:S01]  /*23e0*/  IMAD.HI.U32 R3, R9, R3, RZ ;  /* 0x0000000309037227 */ /* 0x004fe200078e00ff */
[----:B------:R-:W-:-:S04]  /*23f0*/  ISETP.NE.AND P0, PT, R2, 0x1, PT ;  /* 0x000000010200780c */ /* 0x000fc80003f05270 */
[----:B---3--:R-:W-:-:S04]  /*2400*/  SHF.R.U32.HI R3, RZ, R6, R3 ;  /* 0x00000006ff037219 */ /* 0x008fc80000011603 */
[----:B------:R-:W-:Y:S02]  /*2410*/  SEL R3, R9, R3, !P0 ;  /* 0x0000000309037207 */ /* 0x000fe40004000000 */
[----:B----4-:R-:W-:-:S04]  /*2420*/  ISETP.NE.AND P1, PT, R7, 0x1, PT ;  /* 0x000000010700780c */ /* 0x010fc80003f25270 */
[----:B------:R-:W-:-:S05]  /*2430*/  SEL R4, R10, R4, !P1 ;  /* 0x000000040a047207 */ /* 0x000fca0004800000 */
[----:B------:R-:W-:Y:S02]  /*2440*/  IMAD.IADD R5, R3, 0x1, -R4 ;  /* 0x0000000103057824 */ /* 0x000fe400078e0a04 */
[----:B------:R-:W-:Y:S02]  /*2450*/  IMAD.IADD R3, R4, 0x1, -R3 ;  /* 0x0000000104037824 */ /* 0x000fe400078e0a03 */
[----:B------:R-:W-:Y:S02]  /*2460*/  IMAD R10, R5, R7, R10 ;  /* 0x00000007050a7224 */ /* 0x000fe400078e020a */
[----:B------:R-:W-:-:S07]  /*2470*/  IMAD R9, R3, R2, R9 ;  /* 0x0000000203097224 */ /* 0x000fce00078e0209 */
.L_x_35:
[----:B------:R-:W-:Y:S01]  /*2480*/  VIADD R16, R16, 0x1 ;  /* 0x0000000110107836 */ /* 0x000fe20000000000 */
[----:B------:R-:W-:Y:S01]  /*2490*/  PLOP3.LUT P1, PT, PT, PT, PT, 0x80, 0x8 ;  /* 0x000000000008781c */ /* 0x000fe20003f2f070 */
[----:B------:R-:W-:Y:S02]  /*24a0*/  IMAD.IADD R15, R10, 0x1, R95 ;  /* 0x000000010a0f7824 */ /* 0x000fe400078e025f */
[----:B------:R-:W-:Y:S01]  /*24b0*/  IMAD.IADD R14, R9, 0x1, R94 ;  /* 0x00000001090e7824 */ /* 0x000fe200078e025e */
[----:B------:R-:W-:-:S04]  /*24c0*/  ISETP.NE.AND P0, PT, R16, 0x2, PT ;  /* 0x000000021000780c */ /* 0x000fc80003f05270 */
[----:B------:R-:W-:Y:S02]  /*24d0*/  SEL R2, RZ, 0x1, P0 ;  /* 0x00000001ff027807 */ /* 0x000fe40000000000 */
[----:B------:R-:W-:Y:S02]  /*24e0*/  SEL R16, R16, RZ, P0 ;  /* 0x000000ff10107207 */ /* 0x000fe40000000000 */
[----:B------:R-:W-:Y:S01]  /*24f0*/  LOP3.LUT R13, R13, R2, RZ, 0x3c, !PT ;  /* 0x000000020d0d7212 */ /* 0x000fe200078e3cff */
[----:B------:R-:W-:Y:S06]  /*2500*/  @P2 BRA `(.L_x_36) ;  /* 0xfffffff000982947 */ /* 0x000fec000383ffff */
[----:B------:R-:W-:Y:S01]  /*2510*/  UIADD3 UR4, UPT, UPT, UR4, 0xa0, URZ ;  /* 0x000000a004047890 */ /* 0x000fe2000fffe0ff */
[----:B------:R-:W-:-:S03]  /*2520*/  SHF.L.U32 R2, R17, 0x1f, RZ ;  /* 0x0000001f11027819 */ /* 0x000fc600000006ff */
[----:B------:R-:W-:-:S09]  /*2530*/  ULEA UR5, UR6, UR4, 0x3 ;  /* 0x0000000406057291 */ /* 0x000fd2000f8e18ff */
[----:B------:R-:W1:Y:S02]  /*2540*/  SYNCS.PHASECHK.TRANS64.TRYWAIT P0, [UR5], R2 ;  /* 0x00000002ff0075a7 */ /* 0x000e640008001105 */
[----:B-1----:R-:W-:Y:S05]  /*2550*/  @!P0 BRA `(.L_x_37) ;  /* 0x0000007400748947 */ /* 0x002fea0003800000 */
.L_x_147:
[----:B------:R-:W-:-:S04]  /*2560*/  UIADD3 UR6, UPT, UPT, UR6, 0x1, URZ ;  /* 0x0000000106067890 */ /* 0x000fc8000fffe0ff */
[----:B------:R-:W-:-:S04]  /*2570*/  UISETP.NE.AND UP0, UPT, UR6, 0x14, UPT ;  /* 0x000000140600788c */ /* 0x000fc8000bf05270 */
[----:B------:R-:W-:Y:S02]  /*2580*/  USEL UR7, URZ, 0x1, UP0 ;  /* 0x00000001ff077887 */ /* 0x000fe40008000000 */
[----:B------:R-:W-:-:S04]  /*2590*/  USEL UR6, UR6, URZ, UP0 ;  /* 0x000000ff06067287 */ /* 0x000fc80008000000 */
[----:B------:R-:W-:Y:S01]  /*25a0*/  ULEA UR5, UR6, UR4, 0x3 ;  /* 0x0000000406057291 */ /* 0x000fe2000f8e18ff */
[----:B-1----:R-:W-:-:S04]  /*25b0*/  LOP3.LUT R2, R17, UR7, RZ, 0x3c, !PT ;  /* 0x0000000711027c12 */ /* 0x002fc8000f8e3cff */
[----:B------:R-:W-:-:S04]  /*25c0*/  SHF.L.U32 R3, R2, 0x1f, RZ ;  /* 0x0000001f02037819 */ /* 0x000fc800000006ff */
[----:B------:R-:W1:Y:S02]  /*25d0*/  SYNCS.PHASECHK.TRANS64.TRYWAIT P0, [UR5], R3 ;  /* 0x00000003ff0075a7 */ /* 0x000e640008001105 */
[----:B-1----:R-:W-:Y:S05]  /*25e0*/  @!P0 BRA `(.L_x_38) ;  /* 0x0000007400688947 */ /* 0x002fea0003800000 */
.L_x_149:
[----:B------:R-:W-:-:S04]  /*25f0*/  UIADD3 UR6, UPT, UPT, UR6, 0x1, URZ ;  /* 0x0000000106067890 */ /* 0x000fc8000fffe0ff */
[----:B------:R-:W-:-:S04]  /*2600*/  UISETP.NE.AND UP0, UPT, UR6, 0x14, UPT ;  /* 0x000000140600788c */ /* 0x000fc8000bf05270 */
[----:B------:R-:W-:Y:S02]  /*2610*/  USEL UR7, URZ, 0x1, UP0 ;  /* 0x00000001ff077887 */ /* 0x000fe40008000000 */
[----:B------:R-:W-:-:S04]  /*2620*/  USEL UR6, UR6, URZ, UP0 ;  /* 0x000000ff06067287 */ /* 0x000fc80008000000 */
[----:B------:R-:W-:Y:S01]  /*2630*/  ULEA UR5, UR6, UR4, 0x3 ;  /* 0x0000000406057291 */ /* 0x000fe2000f8e18ff */
[----:B------:R-:W-:-:S04]  /*2640*/  LOP3.LUT R2, R2, UR7, RZ, 0x3c, !PT ;  /* 0x0000000702027c12 */ /* 0x000fc8000f8e3cff */
[----:B-1----:R-:W-:-:S04]  /*2650*/  SHF.L.U32 R3, R2, 0x1f, RZ ;  /* 0x0000001f02037819 */ /* 0x002fc800000006ff */
[----:B------:R-:W1:Y:S02]  /*2660*/  SYNCS.PHASECHK.TRANS64.TRYWAIT P0, [UR5], R3 ;  /* 0x00000003ff0075a7 */ /* 0x000e640008001105 */
[----:B-1----:R-:W-:Y:S05]  /*2670*/  @!P0 BRA `(.L_x_39) ;  /* 0x00000074005c8947 */ /* 0x002fea0003800000 */
.L_x_151:
        /* <DEDUP_REMOVED lines=9> */
.L_x_153:
        /* <DEDUP_REMOVED lines=9> */
.L_x_155:
        /* <DEDUP_REMOVED lines=9> */
.L_x_157:
        /* <DEDUP_REMOVED lines=9> */
.L_x_159:
        /* <DEDUP_REMOVED lines=9> */
.L_x_161:
        /* <DEDUP_REMOVED lines=9> */
.L_x_163:
        /* <DEDUP_REMOVED lines=9> */
.L_x_165:
        /* <DEDUP_REMOVED lines=9> */
.L_x_167:
        /* <DEDUP_REMOVED lines=9> */
.L_x_169:
        /* <DEDUP_REMOVED lines=9> */
.L_x_171:
        /* <DEDUP_REMOVED lines=9> */
.L_x_173:
        /* <DEDUP_REMOVED lines=9> */
.L_x_175:
        /* <DEDUP_REMOVED lines=9> */
.L_x_177:
        /* <DEDUP_REMOVED lines=9> */
.L_x_179:
        /* <DEDUP_REMOVED lines=9> */
.L_x_181:
        /* <DEDUP_REMOVED lines=9> */
.L_x_183:
[----:B------:R-:W-:-:S04]  /*2f80*/  UIADD3 UR6, UPT, UPT, UR6, 0x1, URZ ;  /* 0x0000000106067890 */ /* 0x000fc8000fffe0ff */
[----:B------:R-:W-:-:S04]  /*2f90*/  UISETP.NE.AND UP0, UPT, UR6, 0x14, UPT ;  /* 0x000000140600788c */ /* 0x000fc8000bf05270 */
[----:B------:R-:W-:Y:S02]  /*2fa0*/  USEL UR5, URZ, 0x1, UP0 ;  /* 0x00000001ff057887 */ /* 0x000fe40008000000 */
[----:B------:R-:W-:-:S04]  /*2fb0*/  USEL UR6, UR6, URZ, UP0 ;  /* 0x000000ff06067287 */ /* 0x000fc80008000000 */
[----:B------:R-:W-:Y:S01]  /*2fc0*/  ULEA UR6, UR6, UR4, 0x3 ;  /* 0x0000000406067291 */ /* 0x000fe2000f8e18ff */
[----:B------:R-:W-:-:S04]  /*2fd0*/  LOP3.LUT R2, R2, UR5, RZ, 0x3c, !PT ;  /* 0x0000000502027c12 */ /* 0x000fc8000f8e3cff */
[----:B------:R-:W-:Y:S01]  /*2fe0*/  SHF.L.U32 R2, R2, 0x1f, RZ ;  /* 0x0000001f02027819 */ /* 0x000fe200000006ff */
[----:B-1--4-:R-:W-:-:S07]  /*2ff0*/  IMAD.U32 R0, RZ, RZ, UR6 ;  /* 0x00000006ff007e24 */ /* 0x012fce000f8e00ff */
.L_x_56:
[----:B-1----:R1:W2:Y:S02]  /*3000*/  SYNCS.PHASECHK.TRANS64.TRYWAIT P0, [R0+URZ], R2 ;  /* 0x00000002000075a7 */ /* 0x0022a400080011ff */
[----:B--2---:R-:W-:Y:S05]  /*3010*/  @!P0 NANOSLEEP.SYNCS 0x989680 ;  /* 0x009896800000895d */ /* 0x004fea0003900000 */
[----:B------:R-:W2:Y:S02]  /*3020*/  @!P0 SYNCS.PHASECHK.TRANS64 P0, [R0+URZ], R2 ;  /* 0x00000002000085a7 */ /* 0x000ea400080010ff */
[----:B--2---:R-:W-:Y:S05]  /*3030*/  @P0 EXIT ;  /* 0x000000000000094d */ /* 0x004fea0003800000 */
[----:B------:R-:W-:Y:S05]  /*3040*/  BRA `(.L_x_56) ;  /* 0xfffffffc00ec7947 */ /* 0x000fea000383ffff */
.L_x_18:
[----:B------:R-:W-:-:S04]  /*3050*/  UISETP.NE.AND UP1, UPT, UR37, URZ, UPT ;  /* 0x000000ff2500728c */ /* 0x000fc8000bf25270 */
[----:B------:R-:W-:-:S09]  /*3060*/  UISETP.NE.OR UP1, UPT, UR8, 0x1, UP1 ;  /* 0x000000010800788c */ /* 0x000fd20008f25670 */
[----:B------:R-:W-:Y:S05]  /*3070*/  BRA.U UP1, `(.L_x_57) ;  /* 0x0000000501487547 */ /* 0x000fea000b800000 */
[----:B------:R-:W-:Y:S01]  /*3080*/  ISETP.NE.AND P2, PT, R2, RZ, PT ;  /* 0x000000ff0200720c */ /* 0x000fe20003f45270 */
[----:B------:R-:W-:Y:S01]  /*3090*/  IMAD.MOV.U32 R12, RZ, RZ, 0x1 ;  /* 0x00000001ff0c7424 */ /* 0x000fe200078e00ff */
[----:B------:R-:W-:Y:S02]  /*30a0*/  CS2R R10, SRZ ;  /* 0x00000000000a7805 */ /* 0x000fe4000001ff00 */
[----:B------:R-:W-:Y:S01]  /*30b0*/  CS2R R8, SRZ ;  /* 0x0000000000087805 */ /* 0x000fe2000001ff00 */
[----:B------:R-:W-:Y:S01]  /*30c0*/  UMOV UR4, 0x400 ;  /* 0x0000040000047882 */ /* 0x000fe20000000000 */
[----:B------:R-:W-:Y:S01]  /*30d0*/  UMOV UR6, URZ ;  /* 0x000000ff00067c82 */ /* 0x000fe20008000000 */
[----:B------:R-:W-:-:S12]  /*30e0*/  ULEA UR37, UR37, UR4, 0x18 ;  /* 0x0000000425257291 */ /* 0x000fd8000f8ec0ff */
.L_x_61:
[----:B------:R-:W-:Y:S02]  /*30f0*/  LEA R0, R8, UR37, 0x3 ;  /* 0x0000002508007c11 */ /* 0x000fe4000f8e18ff */
[----:B------:R-:W-:-:S03]  /*3100*/  SHF.L.U32 R4, R9, 0x1f, RZ ;  /* 0x0000001f09047819 */ /* 0x000fc600000006ff */
[----:B------:R-:W-:Y:S01]  /*3110*/  VIADD R5, R0, 0x200 ;  /* 0x0000020000057836 */ /* 0x000fe20000000000 */
[----:B------:R-:W1:Y:S02]  /*3120*/  SYNCS.PHASECHK.TRANS64.TRYWAIT P0, [R0+URZ+0x1f0], R4 ;  /* 0x0001f004000075a7 */ /* 0x000e6400080011ff */
[----:B-1----:R-:W-:Y:S05]  /*3130*/  @!P0 BRA `(.L_x_58) ;  /* 0x0000007000448947 */ /* 0x002fea0003800000 */
.L_x_184:
[----:B------:R-:W-:Y:S01]  /*3140*/  ULEA UR5, UR6, UR37, 0x3 ;  /* 0x0000002506057291 */ /* 0x000fe2000f8e18ff */
[----:B-1----:R-:W-:Y:S01]  /*3150*/  PRMT R0, RZ, 0x654, R5 ;  /* 0x00000654ff007816 */ /* 0x002fe20000000005 */
[----:B------:R-:W-:Y:S01]  /*3160*/  @!P2 IMAD.MOV.U32 R4, RZ, RZ, 0x10 ;  /* 0x00000010ff04a424 */ /* 0x000fe200078e00ff */
[----:B------:R-:W-:Y:S01]  /*3170*/  SHF.L.U32 R5, R12, 0x1f, RZ ;  /* 0x0000001f0c057819 */ /* 0x000fe200000006ff */
[----:B------:R-:W-:Y:S01]  /*3180*/  UIADD3 UR4, UPT, UPT, UR5, 0x190, URZ ;  /* 0x0000019005047890 */ /* 0x000fe2000fffe0ff */
[----:B------:R1:W-:Y:S05]  /*3190*/  SYNCS.ARRIVE.TRANS64.RED.A1T0 RZ, [R0+URZ], RZ ;  /* 0x000000ff00ff79a7 */ /* 0x0003ea00081004ff */
[----:B------:R-:W-:Y:S01]  /*31a0*/  IMAD.U32 R6, RZ, RZ, UR4 ;  /* 0x00000004ff067e24 */ /* 0x000fe2000f8e00ff */
[----:B------:R-:W2:Y:S04]  /*31b0*/  SYNCS.PHASECHK.TRANS64.TRYWAIT P0, [UR5+0x1a0], R5 ;  /* 0x0001a005ff0075a7 */ /* 0x000ea80008001105 */
[----:B------:R-:W-:Y:S01]  /*31c0*/  PRMT R6, R2, 0x654, R6 ;  /* 0x0000065402067816 */ /* 0x000fe20000000006 */
[----:B-12---:R-:W-:Y:S06]  /*31d0*/  @!P0 BRA `(.L_x_59) ;  /* 0x0000007000308947 */ /* 0x006fec0003800000 */
.L_x_186:
[----:B------:R-:W-:Y:S01]  /*31e0*/  ULEA UR4, UR6, UR37, 0x4 ;  /* 0x0000002506047291 */ /* 0x000fe2000f8e20ff */
[----:B------:R-:W-:Y:S01]  /*31f0*/  SEL R3, R6, R3, !P2 ;  /* 0x0000000306037207 */ /* 0x000fe20005000000 */
[----:B------:R-:W-:Y:S01]  /*3200*/  UIADD3 UR5, UPT, UPT, UR5, 0x190, URZ ;  /* 0x0000019005057890 */ /* 0x000fe2000fffe0ff */
[----:B-1----:R-:W-:Y:S01]  /*3210*/  LEA R0, R11, UR37, 0x3 ;  /* 0x000000250b007c11 */ /* 0x002fe2000f8e18ff */
[----:B------:R-:W-:Y:S01]  /*3220*/  UIADD3 UR4, UPT, UPT, UR4, 0x220, URZ ;  /* 0x0000022004047890 */ /* 0x000fe2000fffe0ff */
[----:B------:R1:W-:Y:S01]  /*3230*/  @!P2 SYNCS.ARRIVE.TRANS64.RED RZ, [R3+URZ], R4 ;  /* 0x0000000403ffa9a7 */ /* 0x0003e200080004ff */
[----:B------:R-:W-:Y:S01]  /*3240*/  UIADD3 UR6, UPT, UPT, UR6, 0x1, URZ ;  /* 0x0000000106067890 */ /* 0x000fe2000fffe0ff */
[----:B------:R-:W-:-:S03]  /*3250*/  VIADD R8, R8, 0x1 ;  /* 0x0000000108087836 */ /* 0x000fc60000000000 */
[----:B------:R-:W-:Y:S02]  /*3260*/  UISETP.NE.AND UP0, UPT, UR6, 0x2, UPT ;  /* 0x000000020600788c */ /* 0x000fe4000bf05270 */
[----:B------:R-:W-:Y:S01]  /*3270*/  ISETP.NE.AND P0, PT, R8, 0x2, PT ;  /* 0x000000020800780c */ /* 0x000fe20003f05270 */
[----:B------:R-:W-:Y:S06]  /*3280*/  UGETNEXTWORKID.BROADCAST [UR4], [UR5] ;  /* 0x00000000040073ca */ /* 0x000fec0008000100 */
[----:B------:R-:W-:Y:S02]  /*3290*/  USEL UR4, URZ, 0x1, UP0 ;  /* 0x00000001ff047887 */ /* 0x000fe40008000000 */
[----:B------:R-:W-:-:S04]  /*32a0*/  USEL UR6, UR6, URZ, UP0 ;  /* 0x000000ff06067287 */ /* 0x000fc80008000000 */
[----:B------:R-:W-:Y:S02]  /*32b0*/  LOP3.LUT R12, R12, UR4, RZ, 0x3c, !PT ;  /* 0x000000040c0c7c12 */ /* 0x000fe4000f8e3cff */
[----:B-1----:R-:W-:-:S04]  /*32c0*/  SHF.L.U32 R4, R10, 0x1f, RZ ;  /* 0x0000001f0a047819 */ /* 0x002fc800000006ff */
[----:B------:R-:W1:Y:S02]  /*32d0*/  SYNCS.PHASECHK.TRANS64.TRYWAIT P1, [R0+URZ+0x190], R4 ;  /* 0x00019004000075a7 */ /* 0x000e6400080211ff */
[----:B-1----:R-:W-:Y:S05]  /*32e0*/  @!P1 BRA `(.L_x_60) ;  /* 0x0000007000049947 */ /* 0x002fea0003800000 */
.L_x_187:
[C---:B-1----:R-:W-:Y:S01]  /*32f0*/  LEA R4, R11.reuse, UR37, 0x4 ;  /* 0x000000250b047c11 */ /* 0x042fe2000f8e20ff */
[----:B------:R-:W-:Y:S01]  /*3300*/  VIADD R0, R0, 0x1a0 ;  /* 0x000001a000007836 */ /* 0x000fe20000000000 */
[----:B------:R-:W-:Y:S01]  /*3310*/  SEL R8, R8, RZ, P0 ;  /* 0x000000ff08087207 */ /* 0x000fe20000000000 */
[----:B------:R-:W-:-:S03]  /*3320*/  VIADD R11, R11, 0x1 ;  /* 0x000000010b0b7836 */ /* 0x000fc60000000000 */
[----:B------:R-:W1:Y:S01]  /*3330*/  LDS.128 R4, [R4+0x220] ;  /* 0x0002200004047984 */ /* 0x000e620000000c00 */
[----:B------:R-:W-:Y:S02]  /*3340*/  PRMT R0, RZ, 0x654, R0 ;  /* 0x00000654ff007816 */ /* 0x000fe40000000000 */
[C---:B------:R-:W-:Y:S01]  /*3350*/  ISETP.NE.AND P1, PT, R11.reuse, 0x2, PT ;  /* 0x000000020b00780c */ /* 0x040fe20003f25270 */
[----:B------:R-:W-:Y:S01]  /*3360*/  @!PT LDS RZ, [RZ] ;  /* 0x00000000fffff984 */ /* 0x000fe20000000800 */
[----:B------:R-:W-:Y:S01]  /*3370*/  @!PT LDS RZ, [RZ] ;  /* 0x00000000fffff984 */ /* 0x000fe20000000800 */
[----:B------:R-:W-:Y:S01]  /*3380*/  @!PT LDS RZ, [RZ] ;  /* 0x00000000fffff984 */ /* 0x000fe20000000800 */
[----:B------:R-:W-:Y:S01]  /*3390*/  @!PT LDS RZ, [RZ] ;  /* 0x00000000fffff984 */ /* 0x000fe20000000800 */
[----:B------:R2:W-:Y:S06]  /*33a0*/  MEMBAR.ALL.CTA ;  /* 0x0000000000007992 */ /* 0x0005ec0000008000 */
[----:B--2---:R-:W2:Y:S01]  /*33b0*/  FENCE.VIEW.ASYNC.S ;  /* 0x00000000000073c6 */ /* 0x004ea20000000000 */
[----:B------:R-:W-:Y:S01]  /*33c0*/  SEL R11, R11, RZ, P1 ;  /* 0x000000ff0b0b7207 */ /* 0x000fe20000800000 */
[----:B--2---:R2:W-:Y:S01]  /*33d0*/  SYNCS.ARRIVE.TRANS64.RED.A1T0 RZ, [R0+URZ], RZ ;  /* 0x000000ff00ff79a7 */ /* 0x0045e200081004ff */
[----:B-1----:R-:W-:-:S02]  /*33e0*/  LOP3.LUT P3, RZ, R6, 0x1, RZ, 0xc0, !PT ;  /* 0x0000000106ff7812 */ /* 0x002fc4000786c0ff */
[----:B------:R-:W-:-:S04]  /*33f0*/  SEL R4, RZ, 0x1, P1 ;  /* 0x00000001ff047807 */ /* 0x000fc80000800000 */
[----:B------:R-:W-:Y:S02]  /*3400*/  LOP3.LUT R10, R10, R4, RZ, 0x3c, !PT ;  /* 0x000000040a0a7212 */ /* 0x000fe400078e3cff */
[----:B--2---:R-:W-:-:S04]  /*3410*/  SEL R0, RZ, 0x1, P0 ;  /* 0x00000001ff007807 */ /* 0x004fc80000000000 */
[----:B------:R-:W-:Y:S01]  /*3420*/  LOP3.LUT R9, R9, R0, RZ, 0x3c, !PT ;  /* 0x0000000009097212 */ /* 0x000fe200078e3cff */
[----:B------:R-:W-:Y:S06]  /*3430*/  @P3 BRA `(.L_x_61) ;  /* 0xfffffffc002c3947 */ /* 0x000fec000383ffff */
[----:B------:R-:W-:Y:S01]  /*3440*/  ULEA UR5, UR6, UR37, 0x3 ;  /* 0x0000002506057291 */ /* 0x000fe2000f8e18ff */
[----:B------:R-:W-:-:S08]  /*3450*/  SHF.L.U32 R2, R12, 0x1f, RZ ;  /* 0x0000001f0c027819 */ /* 0x000fd000000006ff */
[----:B------:R-:W1:Y:S02]  /*3460*/  SYNCS.PHASECHK.TRANS64 P0, [UR5+0x1a0], R2 ;  /* 0x0001a002ff0075a7 */ /* 0x000e640008001005 */
[----:B-1----:R-:W-:Y:S05]  /*3470*/  @P0 BRA `(.L_x_62) ;  /* 0x0000000000080947 */ /* 0x002fea0003800000 */
[----:B------:R-:W1:Y:S02]  /*3480*/  SYNCS.PHASECHK.TRANS64.TRYWAIT P0, [UR5+0x1a0], R2 ;  /* 0x0001a002ff0075a7 */ /* 0x000e640008001105 */
[----:B-1----:R-:W-:Y:S05]  /*3490*/  @!P0 BRA `(.L_x_63) ;  /* 0x0000006c00ac8947 */ /* 0x002fea0003800000 */
.L_x_62:
[----:B------:R-:W-:-:S04]  /*34a0*/  UIADD3 UR4, UPT, UPT, UR6, 0x1, URZ ;  /* 0x0000000106047890 */ /* 0x000fc8000fffe0ff */
[----:B------:R-:W-:-:S04]  /*34b0*/  UISETP.NE.AND UP0, UPT, UR4, 0x2, UPT ;  /* 0x000000020400788c */ /* 0x000fc8000bf05270 */
[----:B------:R-:W-:Y:S02]  /*34c0*/  USEL UR7, URZ, 0x1, UP0 ;  /* 0x00000001ff077887 */ /* 0x000fe40008000000 */
[----:B------:R-:W-:-:S04]  /*34d0*/  USEL UR4, UR4, URZ, UP0 ;  /* 0x000000ff04047287 */ /* 0x000fc80008000000 */
[----:B------:R-:W-:Y:S01]  /*34e0*/  ULEA UR4, UR4, UR37, 0x3 ;  /* 0x0000002504047291 */ /* 0x000fe2000f8e18ff */
[----:B-1----:R-:W-:-:S04]  /*34f0*/  LOP3.LUT R2, R12, UR7, RZ, 0x3c, !PT ;  /* 0x000000070c027c12 */ /* 0x002fc8000f8e3cff */
[----:B------:R-:W-:-:S04]  /*3500*/  SHF.L.U32 R0, R2, 0x1f, RZ ;  /* 0x0000001f02007819 */ /* 0x000fc800000006ff */
[----:B------:R-:W1:Y:S02]  /*3510*/  SYNCS.PHASECHK.TRANS64 P0, [UR4+0x1a0], R0 ;  /* 0x0001a000ff0075a7 */ /* 0x000e640008001004 */
[----:B-1----:R-:W-:Y:S05]  /*3520*/  @P0 EXIT ;  /* 0x000000000000094d */ /* 0x002fea0003800000 */
[----:B------:R-:W-:Y:S02]  /*3530*/  SHF.L.U32 R2, R2, 0x1f, RZ ;  /* 0x0000001f02027819 */ /* 0x000fe400000006ff */
[----:B------:R-:W-:-:S07]  /*3540*/  MOV R0, UR4 ;  /* 0x0000000400007c02 */ /* 0x000fce0008000f00 */
.L_x_64:
[----:B-1----:R1:W2:Y:S02]  /*3550*/  SYNCS.PHASECHK.TRANS64.TRYWAIT P0, [R0+URZ+0x1a0], R2 ;  /* 0x0001a002000075a7 */ /* 0x0022a400080011ff */
[----:B--2---:R-:W-:Y:S05]  /*3560*/  @!P0 NANOSLEEP.SYNCS 0x989680 ;  /* 0x009896800000895d */ /* 0x004fea0003900000 */
[----:B------:R-:W2:Y:S02]  /*3570*/  @!P0 SYNCS.PHASECHK.TRANS64 P0, [R0+URZ+0x1a0], R2 ;  /* 0x0001a002000085a7 */ /* 0x000ea400080010ff */
[----:B--2---:R-:W-:Y:S05]  /*3580*/  @P0 EXIT ;  /* 0x000000000000094d */ /* 0x004fea0003800000 */
[----:B------:R-:W-:Y:S05]  /*3590*/  BRA `(.L_x_64) ;  /* 0xfffffffc00ec7947 */ /* 0x000fea000383ffff */
.L_x_57:
[----:B------:R-:W-:-:S09]  /*35a0*/  UISETP.NE.AND UP1, UPT, UR8, URZ, UPT ;  /* 0x000000ff0800728c */ /* 0x000fd2000bf25270 */
[----:B------:R-:W-:Y:S05]  /*35b0*/  BRA.U UP1, `(.L_x_65) ;  /* 0x0000000d01787547 */ /* 0x000fea000b800000 */
[----:B------:R-:W-:Y:S01]  /*35c0*/  UMOV UR4, 0x40 ;  /* 0x0000004000047882 */ /* 0x000fe20000000000 */
[----:B------:R-:W-:Y:S01]  /*35d0*/  NOP ;  /* 0x0000000000007918 */ /* 0x000fe20000000000 */
[----:B------:R-:W-:Y:S01]  /*35e0*/  ULEA UR4, UR37, UR4, 0x18 ;  /* 0x0000000425047291 */ /* 0x000fe2000f8ec0ff */
[----:B------:R-:W-:Y:S02]  /*35f0*/  UMOV UR5, 0x400 ;  /* 0x0000040000057882 */ /* 0x000fe40000000000 */
[----:B------:R-:W-:-:S06]  /*3600*/  ULEA UR37, UR37, UR5, 0x18 ;  /* 0x0000000525257291 */ /* 0x000fcc000f8ec0ff */
[----:B------:R-:W1:Y:S02]  /*3610*/  LDS.U8 R0, [UR4+0x1c] ;  /* 0x00001c04ff007984 */ /* 0x000e640008000000 */
[----:B-1----:R-:W-:-:S13]  /*3620*/  ISETP.NE.AND P0, PT, R0, RZ, PT ;  /* 0x000000ff0000720c */ /* 0x002fda0003f05270 */
[----:B------:R-:W-:Y:S05]  /*3630*/  @P0 BRA `(.L_x_66) ;  /* 0x0000000000580947 */ /* 0x000fea0003800000 */
[----:B------:R-:W-:-:S13]  /*3640*/  ELECT P0, URZ, PT ;  /* 0x0000000000ff782f */ /* 0x000fda0003800000 */
[----:B------:R-:W-:Y:S05]  /*3650*/  @!P0 BRA `(.L_x_67) ;  /* 0x0000000000608947 */ /* 0x000fea0003800000 */
[----:B------:R-:W-:Y:S01]  /*3660*/  UMOV UR5, 0x10 ;  /* 0x0000001000057882 */ /* 0x000fe20000000000 */
[----:B------:R-:W-:Y:S01]  /*3670*/  HFMA2 R0, -RZ, RZ, 0, 5.9604644775390625e-08 ;  /* 0x00000001ff007431 */ /* 0x000fe200000001ff */
[----:B------:R-:W-:-:S03]  /*3680*/  MOV R2, 0xffff ;  /* 0x0000ffff00027802 */ /* 0x000fc60000000f00 */
[----:B------:R-:W-:Y:S04]  /*3690*/  DEPBAR.LE SB1, 0x36 ;  /* 0x00009d800000791a */ /* 0x000fe80000000000 */
[----:B------:R-:W1:Y:S02]  /*36a0*/  UTCATOMSWS.FIND_AND_SET.ALIGN UP0, UR5, UR5 ;  /* 0x00000005000575e3 */ /* 0x000e640008000800 */
[----:B-1----:R-:W-:Y:S01]  /*36b0*/  MOV R3, UR5 ;  /* 0x0000000500037c02 */ /* 0x002fe20008000f00 */
[----:B------:R-:W-:Y:S06]  /*36c0*/  BRA.U UP0, `(.L_x_68) ;  /* 0x0000000100187547 */ /* 0x000fec000b800000 */
.L_x_69:
[----:B------:R-:W-:Y:S05]  /*36d0*/  NANOSLEEP 0x64 ;  /* 0x000000640000795d */ /* 0x000fea0003800000 */
[----:B------:R-:W-:-:S05]  /*36e0*/  UMOV UR5, 0x10 ;  /* 0x0000001000057882 */ /* 0x000fca0000000000 */
[----:B------:R-:W-:Y:S04]  /*36f0*/  DEPBAR.LE SB1, 0x36 ;  /* 0x00009d800000791a */ /* 0x000fe80000000000 */
[----:B------:R-:W1:Y:S02]  /*3700*/  UTCATOMSWS.FIND_AND_SET.ALIGN UP0, UR5, UR5 ;  /* 0x00000005000575e3 */ /* 0x000e640008000800 */
[----:B-1----:R-:W-:Y:S01]  /*3710*/  MOV R3, UR5 ;  /* 0x0000000500037c02 */ /* 0x002fe20008000f00 */
[----:B------:R-:W-:Y:S05]  /*3720*/  BRA.U !UP0, `(.L_x_69) ;  /* 0xfffffffd08e87547 */ /* 0x000fea000b83ffff */
.L_x_68:
[-C--:B------:R-:W-:Y:S02]  /*3730*/  SHF.L.U32 R2, R2, R3.reuse, RZ ;  /* 0x0000000302027219 */ /* 0x080fe400000006ff */
[----:B------:R-:W-:Y:S01]  /*3740*/  SHF.L.U32 R0, R0, R3, RZ ;  /* 0x0000000300007219 */ /* 0x000fe200000006ff */
[----:B------:R-:W-:Y:S02]  /*3750*/  IMAD.SHL.U32 R3, R3, 0x20, RZ ;  /* 0x0000002003037824 */ /* 0x000fe400078e00ff */
[----:B------:R1:W-:Y:S04]  /*3760*/  ATOMS.OR RZ, [UR4+0x14], R2 ;  /* 0x00001402ffff798c */ /* 0x0003e8000b000004 */
[----:B------:R1:W-:Y:S04]  /*3770*/  ATOMS.OR RZ, [UR4+0x18], R0 ;  /* 0x00001800ffff798c */ /* 0x0003e8000b000004 */
[----:B------:R1:W-:Y:S01]  /*3780*/  STS [UR37+0x240], R3 ;  /* 0x00024003ff007988 */ /* 0x0003e20008000825 */
[----:B------:R-:W-:Y:S05]  /*3790*/  BRA `(.L_x_67) ;  /* 0x0000000000107947 */ /* 0x000fea0003800000 */
.L_x_66:
[----:B------:R-:W-:Y:S02]  /*37a0*/  MOV R0, 0xffffffff ;  /* 0xffffffff00007802 */ /* 0x000fe40000000f00 */
[----:B------:R-:W-:-:S03]  /*37b0*/  MOV R2, 0x37e0 ;  /* 0x000037e000027802 */ /* 0x000fc60000000f00 */
[----:B------:R1:W-:Y:S04]  /*37c0*/  STS [UR37+0x240], R0 ;  /* 0x00024000ff007988 */ /* 0x0003e80008000825 */
[----:B-1-3-5:R-:W-:Y:S05]  /*37d0*/  CALL.REL.NOINC `($__internal_1_$__cuda_sm10x_tcgen05_guardrail_trap_phase_invalid_during_alloc) ;  /* 0x0000007000f07944 */ /* 0x02afea0003c00000 */
.L_x_67:
[----:B------:R-:W-:Y:S05]  /*37e0*/  WARPSYNC.ALL ;  /* 0x0000000000007948 */ /* 0x000fea0003800000 */
[----:B------:R-:W2:Y:S01]  /*37f0*/  S2UR UR6, SR_CgaCtaId ;  /* 0x00000000000679c3 */ /* 0x000ea20000008800 */
[----:B------:R-:W-:Y:S01]  /*3800*/  UMOV UR4, 0x400 ;  /* 0x0000040000047882 */ /* 0x000fe20000000000 */
[----:B------:R-:W-:-:S06]  /*3810*/  NOP ;  /* 0x0000000000007918 */ /* 0x000fcc0000000000 */
[----:B------:R-:W-:Y:S06]  /*3820*/  BAR.ARV 0x6, 0xa0 ;  /* 0x0182800000007b1d */ /* 0x000fec0000002000 */
[----:B------:R-:W4:Y:S01]  /*3830*/  LDCU UR7, c[0x0][0x38c] ;  /* 0x00007180ff0777ac */ /* 0x000f220008000800 */
[----:B------:R-:W-:Y:S01]  /*3840*/  IMAD.MOV.U32 R11, RZ, RZ, 0x1 ;  /* 0x00000001ff0b7424 */ /* 0x000fe200078e00ff */
[----:B------:R-:W-:Y:S01]  /*3850*/  CS2R R8, SRZ ;  /* 0x0000000000087805 */ /* 0x000fe2000001ff00 */
[----:B------:R-:W-:Y:S01]  /*3860*/  IMAD.MOV.U32 R10, RZ, RZ, RZ ;  /* 0x000000ffff0a7224 */ /* 0x000fe200078e00ff */
[----:B------:R-:W-:Y:S01]  /*3870*/  UMOV UR18, URZ ;  /* 0x000000ff00127c82 */ /* 0x000fe20008000000 */
[----:B------:R-:W-:Y:S01]  /*3880*/  UMOV UR17, URZ ;  /* 0x000000ff00117c82 */ /* 0x000fe20008000000 */
[----:B------:R-:W-:Y:S01]  /*3890*/  UMOV UR20, 0x0 ;  /* 0x0000000000147882 */ /* 0x000fe20000000000 */
[----:B------:R-:W-:Y:S01]  /*38a0*/  UMOV UR21, 0x4400010 ;  /* 0x0440001000157882 */ /* 0x000fe20000000000 */
[----:B--2---:R-:W-:Y:S01]  /*38b0*/  ULEA UR6, UR6, UR4, 0x18 ;  /* 0x0000000406067291 */ /* 0x004fe2000f8ec0ff */
[----:B------:R-:W2:Y:S03]  /*38c0*/  LDCU UR4, c[0x0][0x38c] ;  /* 0x00007180ff0477ac */ /* 0x000ea60008000800 */
[----:B------:R-:W-:-:S02]  /*38d0*/  UIADD3 UR11, UPT, UPT, UR6, 0x6600, URZ ;  /* 0x00006600060b7890 */ /* 0x000fc4000fffe0ff */
[----:B----4-:R-:W-:-:S03]  /*38e0*/  UIADD3 UR7, UPT, UPT, UR7, 0x1f, URZ ;  /* 0x0000001f07077890 */ /* 0x010fc6000fffe0ff */
[----:B-1----:R-:W1:Y:S01]  /*38f0*/  LDS R0, [UR6+0x240] ;  /* 0x00024006ff007984 */ /* 0x002e620008000800 */
[----:B------:R-:W-:Y:S02]  /*3900*/  UIADD3 UR12, UPT, UPT, UR6, 0x10600, URZ ;  /* 0x00010600060c7890 */ /* 0x000fe4000fffe0ff */
[----:B------:R-:W-:Y:S02]  /*3910*/  USHF.R.S32.HI UR5, URZ, 0x1f, UR7 ;  /* 0x0000001fff057899 */ /* 0x000fe40008011407 */
[----:B------:R-:W-:Y:S02]  /*3920*/  USHF.R.U32.HI UR11, URZ, 0x4, UR11 ;  /* 0x00000004ff0b7899 */ /* 0x000fe4000801160b */
[----:B------:R-:W-:Y:S02]  /*3930*/  ULEA.HI UR5, UR5, UR7, URZ, 0x5 ;  /* 0x0000000705057291 */ /* 0x000fe4000f8f28ff */
[----:B------:R-:W-:Y:S02]  /*3940*/  USHF.R.U32.HI UR12, URZ, 0x4, UR12 ;  /* 0x00000004ff0c7899 */ /* 0x000fe4000801160c */
[----:B------:R-:W-:-:S02]  /*3950*/  USHF.R.S32.HI UR5, URZ, 0x5, UR5 ;  /* 0x00000005ff057899 */ /* 0x000fc40008011405 */
[----:B------:R-:W-:Y:S02]  /*3960*/  ULOP3.LUT UR11, UR11, 0x3fff, URZ, 0xc0, !UPT ;  /* 0x00003fff0b0b7892 */ /* 0x000fe4000f8ec0ff */
[----:B------:R-:W-:Y:S02]  /*3970*/  UISETP.LT.AND UP0, UPT, UR5, 0x1, UPT ;  /* 0x000000010500788c */ /* 0x000fe4000bf01270 */
[----:B------:R-:W-:Y:S02]  /*3980*/  ULOP3.LUT UR12, UR12, 0x3fff, URZ, 0xc0, !UPT ;  /* 0x00003fff0c0c7892 */ /* 0x000fe4000f8ec0ff */
[----:B------:R-:W-:Y:S02]  /*3990*/  USEL UR10, UR5, 0x1, !UP0 ;  /* 0x00000001050a7887 */ /* 0x000fe4000c000000 */
[----:B------:R-:W-:Y:S02]  /*39a0*/  ULOP3.LUT UR11, UR11, 0x10000, URZ, 0xfc, !UPT ;  /* 0x000100000b0b7892 */ /* 0x000fe4000f8efcff */
[----:B------:R-:W-:-:S02]  /*39b0*/  ULOP3.LUT UR12, UR12, 0x10000, URZ, 0xfc, !UPT ;  /* 0x000100000c0c7892 */ /* 0x000fc4000f8efcff */
[----:B------:R-:W-:Y:S02]  /*39c0*/  UIADD3 UR10, UPT, UPT, -UR10, URZ, URZ ;  /* 0x000000ff0a0a7290 */ /* 0x000fe4000fffe1ff */
[----:B--2---:R-:W-:Y:S01]  /*39d0*/  UISETP.GE.AND UP3, UPT, UR4, 0x1, UPT ;  /* 0x000000010400788c */ /* 0x004fe2000bf66270 */
[----:B-1----:R-:W-:-:S15]  /*39e0*/  R2UR UR19, R0 ;  /* 0x00000000001372ca */ /* 0x002fde00000e0000 */
.L_x_76:
[----:B------:R-:W-:Y:S02]  /*39f0*/  LEA R0, R10, UR6, 0x3 ;  /* 0x000000060a007c11 */ /* 0x000fe4000f8e18ff */
[----:B------:R-:W-:Y:S02]  /*3a00*/  SHF.L.U32 R2, R9, 0x1f, RZ ;  /* 0x0000001f09027819 */ /* 0x000fe400000006ff */
[----:B------:R-:W-:Y:S01]  /*3a10*/  PLOP3.LUT P0, PT, PT, PT, UP3, 0x80, 0x8 ;  /* 0x000000000008781c */ /* 0x000fe20003f0f038 */
[----:B------:R-:W-:Y:S01]  /*3a20*/  VIADD R3, R0, 0x1a0 ;  /* 0x000001a000037836 */ /* 0x000fe20000000000 */
[----:B-1----:R-:W1:Y:S02]  /*3a30*/  SYNCS.PHASECHK.TRANS64.TRYWAIT P1, [R0+URZ+0x190], R2 ;  /* 0x00019002000075a7 */ /* 0x002e6400080211ff */
[----:B-1--4-:R-:W-:Y:S09]  /*3a40*/  @!P1 BRA `(.L_x_70) ;  /* 0x0000006800589947 */ /* 0x012ff20003800000 */
.L_x_189:
[----:B------:R-:W-:Y:S01]  /*3a50*/  LEA R4, R10, UR6, 0x4 ;  /* 0x000000060a047c11 */ /* 0x000fe2000f8e20ff */
[----:B------:R-:W-:Y:S01]  /*3a60*/  @UP3 ULEA UR4, UR17, UR6, 0x3 ;  /* 0x0000000611043291 */ /* 0x000fe2000f8e18ff */
[----:B------:R-:W-:Y:S01]  /*3a70*/  PLOP3.LUT P2, PT, PT, PT, PT, 0x80, 0x8 ;  /* 0x000000000008781c */ /* 0x000fe20003f4f070 */
[----:B------:R-:W-:Y:S01]  /*3a80*/  ULEA UR9, UR18, UR6, 0x3 ;  /* 0x0000000612097291 */ /* 0x000fe2000f8e18ff */
[----:B------:R-:W-:Y:S02]  /*3a90*/  PRMT R3, RZ, 0x654, R3 ;  /* 0x00000654ff037816 */ /* 0x000fe40000000003 */
[----:B------:R-:W2:Y:S01]  /*3aa0*/  LDS.128 R4, [R4+0x220] ;  /* 0x0002200004047984 */ /* 0x000ea20000000c00 */
[----:B-1----:R-:W-:Y:S02]  /*3ab0*/  @P0 SHF.L.U32 R2, R8, 0x1f, RZ ;  /* 0x0000001f08020819 */ /* 0x002fe400000006ff */
[----:B------:R-:W-:Y:S01]  /*3ac0*/  SHF.L.U32 R0, R11, 0x1f, RZ ;  /* 0x0000001f0b007819 */ /* 0x000fe200000006ff */
[----:B------:R-:W-:Y:S01]  /*3ad0*/  @!PT LDS RZ, [RZ] ;  /* 0x00000000fffff984 */ /* 0x000fe20000000800 */
[----:B------:R-:W-:Y:S01]  /*3ae0*/  @!PT LDS RZ, [RZ] ;  /* 0x00000000fffff984 */ /* 0x000fe20000000800 */
[----:B------:R-:W-:Y:S01]  /*3af0*/  @!PT LDS RZ, [RZ] ;  /* 0x00000000fffff984 */ /* 0x000fe20000000800 */
[----:B------:R-:W-:Y:S01]  /*3b00*/  @!PT LDS RZ, [RZ] ;  /* 0x00000000fffff984 */ /* 0x000fe20000000800 */
[----:B------:R1:W-:Y:S06]  /*3b10*/  MEMBAR.ALL.CTA ;  /* 0x0000000000007992 */ /* 0x0003ec0000008000 */
[----:B-1----:R-:W1:Y:S02]  /*3b20*/  FENCE.VIEW.ASYNC.S ;  /* 0x00000000000073c6 */ /* 0x002e640000000000 */
[----:B-1----:R1:W-:Y:S01]  /*3b30*/  SYNCS.ARRIVE.TRANS64.RED.A1T0 RZ, [R3+URZ], RZ ;  /* 0x000000ff03ff79a7 */ /* 0x0023e200081004ff */
[----:B------:R1:W4:Y:S01]  /*3b40*/  @P0 SYNCS.PHASECHK.TRANS64.TRYWAIT P2, [UR4], R2 ;  /* 0x00000002ff0005a7 */ /* 0x0003220008041104 */
[----:B--2---:R-:W-:Y:S01]  /*3b50*/  LOP3.LUT P1, RZ, R6, 0x1, RZ, 0xc0, !PT ;  /* 0x0000000106ff7812 */ /* 0x004fe2000782c0ff */
[----:B------:R-:W2:Y:S02]  /*3b60*/  SYNCS.PHASECHK.TRANS64.TRYWAIT P0, [UR9+0x1d0], R0 ;  /* 0x0001d000ff0075a7 */ /* 0x000ea40008001109 */
[----:B-12-4-:R-:W-:Y:S10]  /*3b70*/  @!P0 BRA `(.L_x_71) ;  /* 0x0000006800208947 */ /* 0x016ff40003800000 */
.L_x_191:
[----:B------:R-:W-:Y:S01]  /*3b80*/  IADD3 R10, PT, PT, R10, 0x1, RZ ;  /* 0x000000010a0a7810 */ /* 0x000fe20007ffe0ff */
[----:B------:R-:W-:Y:S06]  /*3b90*/  BRA.U !UP3, `(.L_x_72) ;  /* 0x000000010ba07547 */ /* 0x000fec000b800000 */
[----:B------:R-:W-:Y:S02]  /*3ba0*/  ULEA.HI UR8, UR18, UR18, URZ, 0x1 ;  /* 0x0000001212087291 */ /* 0x000fe4000f8f08ff */
[----:B------:R-:W-:Y:S02]  /*3bb0*/  UPLOP3.LUT UP4, UPT, UPT, UPT, UPT, 0x40, 0x4 ;  /* 0x000000000004789c */ /* 0x000fe40003f8e870 */
[----:B------:R-:W-:Y:S02]  /*3bc0*/  USHF.L.U32 UR4, UR8, 0x7, URZ ;  /* 0x0000000708047899 */ /* 0x000fe400080006ff */
[----:B------:R-:W-:Y:S02]  /*3bd0*/  ULOP3.LUT UR8, UR8, 0xffe, URZ, 0xc0, !UPT ;  /* 0x00000ffe08087892 */ /* 0x000fe4000f8ec0ff */
[----:B------:R-:W-:Y:S02]  /*3be0*/  ULOP3.LUT UR4, UR4, 0xffffff00, URZ, 0xc0, !UPT ;  /* 0xffffff0004047892 */ /* 0x000fe4000f8ec0ff */
[----:B------:R-:W-:-:S02]  /*3bf0*/  UIADD3 UR8, UPT, UPT, -UR8, UR18, URZ ;  /* 0x0000001208087290 */ /* 0x000fc4000fffe1ff */
[----:B------:R-:W-:Y:S01]  /*3c00*/  UIADD3 UR4, UPT, UPT, UR19, UR4, URZ ;  /* 0x0000000413047290 */ /* 0x000fe2000fffe0ff */
[----:B------:R-:W-:Y:S01]  /*3c10*/  UMOV UR16, UR10 ;  /* 0x0000000a00107c82 */ /* 0x000fe20008000000 */
[----:B------:R-:W-:Y:S02]  /*3c20*/  UMOV UR15, UR5 ;  /* 0x00000005000f7c82 */ /* 0x000fe40008000000 */
[----:B------:R-:W-:Y:S01]  /*3c30*/  ULEA UR8, UR8, UR4, 0x14 ;  /* 0x0000000408087291 */ /* 0x000fe2000f8ea0ff */
[----:B------:R-:W-:-:S11]  /*3c40*/  UMOV UR14, UR17 ;  /* 0x00000011000e7c82 */ /* 0x000fd60008000000 */
.L_x_75:
[----:B------:R-:W-:Y:S02]  /*3c50*/  UIADD3 UR16, UPT, UPT, UR16, 0x1, URZ ;  /* 0x0000000110107890 */ /* 0x000fe4000fffe0ff */
[----:B--2---:R-:W-:Y:S02]  /*3c60*/  ULEA UR7, UR14, UR6, 0x3 ;  /* 0x000000060e077291 */ /* 0x004fe4000f8e18ff */
[----:B------:R-:W-:Y:S01]  /*3c70*/  UISETP.NE.AND UP0, UPT, UR16, URZ, UPT ;  /* 0x000000ff1000728c */ /* 0x000fe2000bf05270 */
[----:B----4-:R-:W-:Y:S10]  /*3c80*/  @P2 BRA `(.L_x_73) ;  /* 0x00000000000c2947 */ /* 0x010ff40003800000 */
[----:B-1----:R-:W-:Y:S04]  /*3c90*/  SHF.L.U32 R2, R8, 0x1f, RZ ;  /* 0x0000001f08027819 */ /* 0x002fe800000006ff */
[----:B------:R-:W1:Y:S02]  /*3ca0*/  SYNCS.PHASECHK.TRANS64.TRYWAIT P0, [UR7], R2 ;  /* 0x00000002ff0075a7 */ /* 0x000e640008001107 */
[----:B-1----:R-:W-:Y:S05]  /*3cb0*/  @!P0 BRA `(.L_x_74) ;  /* 0x0000006400e88947 */ /* 0x002fea0003800000 */
.L_x_73:
[----:B------:R-:W-:Y:S01]  /*3cc0*/  UISETP.NE.AND UP1, UPT, UR15, 0x1, UPT ;  /* 0x000000010f00788c */ /* 0x000fe2000bf25270 */
[----:B------:R-:W-:Y:S01]  /*3cd0*/  PLOP3.LUT P2, PT, PT, PT, PT, 0x80, 0x8 ;  /* 0x000000000008781c */ /* 0x000fe20003f4f070 */
[----:B------:R-:W-:Y:S02]  /*3ce0*/  UIADD3 UR17, UPT, UPT, UR14, 0x1, URZ ;  /* 0x000000010e117890 */ /* 0x000fe4000fffe0ff */
[----:B------:R-:W-:Y:S02]  /*3cf0*/  ULEA UR22, UR14, UR12, 0x9 ;  /* 0x0000000c0e167291 */ /* 0x000fe4000f8e48ff */
[----:B------:R-:W-:Y:S01]  /*3d00*/  UISETP.NE.AND UP2, UPT, UR17, 0x14, UPT ;  /* 0x000000141100788c */ /* 0x000fe2000bf45270 */
[----:B------:R-:W-:Y:S01]  /*3d10*/  PLOP3.LUT P0, PT, PT, PT, UP1, 0x80, 0x8 ;  /* 0x000000000008781c */ /* 0x000fe20003f0f018 */
[----:B------:R-:W-:Y:S02]  /*3d20*/  ULEA UR24, UR14, UR11, 0x7 ;  /* 0x0000000b0e187291 */ /* 0x000fe4000f8e38ff */
[----:B------:R-:W-:Y:S02]  /*3d30*/  USEL UR13, URZ, 0x1, UP2 ;  /* 0x00000001ff0d7887 */ /* 0x000fe40009000000 */
[----:B------:R-:W-:Y:S02]  /*3d40*/  USEL UR17, UR17, URZ, UP2 ;  /* 0x000000ff11117287 */ /* 0x000fe40009000000 */
[----:B------:R-:W-:Y:S02]  /*3d50*/  UIADD3 UR7, UPT, UPT, UR7, 0xa0, URZ ;  /* 0x000000a007077890 */ /* 0x000fe4000fffe0ff */
[----:B------:R-:W-:Y:S01]  /*3d60*/  @UP1 ULEA UR4, UR17, UR6, 0x3 ;  /* 0x0000000611041291 */ /* 0x000fe2000f8e18ff */
[----:B------:R-:W-:Y:S01]  /*3d70*/  LOP3.LUT R8, R8, UR13, RZ, 0x3c, !PT ;  /* 0x0000000d08087c12 */ /* 0x000fe2000f8e3cff */
[----:B------:R-:W-:Y:S01]  /*3d80*/  UMOV UR23, 0xc0004010 ;  /* 0xc000401000177882 */ /* 0x000fe20000000000 */
[----:B------:R-:W-:Y:S01]  /*3d90*/  UMOV UR25, 0xc0004010 ;  /* 0xc000401000197882 */ /* 0x000fe20000000000 */
[----:B------:R-:W-:Y:S01]  /*3da0*/  UIADD3 UR15, UPT, UPT, UR15, -0x1, URZ ;  /* 0xffffffff0f0f7890 */ /* 0x000fe2000fffe0ff */
[----:B-1----:R-:W-:Y:S01]  /*3db0*/  @P0 SHF.L.U32 R0, R8, 0x1f, RZ ;  /* 0x0000001f08000819 */ /* 0x002fe200000006ff */
[----:B------:R-:W-:Y:S03]  /*3dc0*/  UMOV UR14, UR17 ;  /* 0x00000011000e7c82 */ /* 0x000fe60008000000 */
[----:B------:R2:W4:Y:S01]  /*3dd0*/  @P0 SYNCS.PHASECHK.TRANS64.TRYWAIT P2, [UR4], R0 ;  /* 0x00000000ff0005a7 */ /* 0x0005220008041104 */
[----:B------:R2:W-:Y:S01]  /*3de0*/  UTCQMMA gdesc[UR24], gdesc[UR22], tmem[UR8], tmem[UR20], idesc[UR21], UP4 ;  /* 0x00ff1416180075ea */ /* 0x0005e2000a000308 */
[----:B------:R-:W-:Y:S01]  /*3df0*/  UPLOP3.LUT UP4, UPT, UPT, UPT, UPT, 0x80, 0x8 ;  /* 0x000000000008789c */ /* 0x000fe20003f8f070 */
[----:B------:R2:W-:Y:S01]  /*3e00*/  UTCBAR [UR7], URZ ;  /* 0x000000ff070073e9 */ /* 0x0005e200080000ff */
[----:B------:R-:W-:Y:S09]  /*3e10*/  BRA.U UP0, `(.L_x_75) ;  /* 0xfffffffd008c7547 */ /* 0x000ff2000b83ffff */
.L_x_72:
[----:B------:R-:W-:Y:S01]  /*3e20*/  UIADD3 UR18, UPT, UPT, UR18, 0x1, URZ ;  /* 0x0000000112127890 */ /* 0x000fe2000fffe0ff */
[C---:B------:R-:W-:Y:S01]  /*3e30*/  ISETP.NE.AND P0, PT, R10.reuse, 0x2, PT ;  /* 0x000000020a00780c */ /* 0x040fe20003f05270 */
[----:B------:R-:W-:Y:S02]  /*3e40*/  UIADD3 UR9, UPT, UPT, UR9, 0x1b0, URZ ;  /* 0x000001b009097890 */ /* 0x000fe4000fffe0ff */
[----:B------:R-:W-:Y:S01]  /*3e50*/  UISETP.NE.AND UP0, UPT, UR18, 0x4, UPT ;  /* 0x000000041200788c */ /* 0x000fe2000bf05270 */
[----:B-12---:R-:W-:Y:S02]  /*3e60*/  SEL R0, RZ, 0x1, P0 ;  /* 0x00000001ff007807 */ /* 0x006fe40000000000 */
[----:B------:R-:W-:Y:S01]  /*3e70*/  SEL R10, R10, RZ, P0 ;  /* 0x000000ff0a0a7207 */ /* 0x000fe20000000000 */
[----:B------:R-:W-:Y:S01]  /*3e80*/  USEL UR4, URZ, 0x1, UP0 ;  /* 0x00000001ff047887 */ /* 0x000fe20008000000 */
[----:B------:R-:W-:Y:S01]  /*3e90*/  LOP3.LUT R9, R9, R0, RZ, 0x3c, !PT ;  /* 0x0000000009097212 */ /* 0x000fe200078e3cff */
[----:B------:R-:W-:Y:S01]  /*3ea0*/  USEL UR18, UR18, URZ, UP0 ;  /* 0x000000ff12127287 */ /* 0x000fe20008000000 */
[----:B------:R1:W-:Y:S03]  /*3eb0*/  UTCBAR [UR9], URZ ;  /* 0x000000ff090073e9 */ /* 0x0003e600080000ff */
[----:B------:R-:W-:Y:S01]  /*3ec0*/  LOP3.LUT R11, R11, UR4, RZ, 0x3c, !PT ;  /* 0x000000040b0b7c12 */ /* 0x000fe2000f8e3cff */
[----:B------:R-:W-:Y:S07]  /*3ed0*/  @P1 BRA `(.L_x_76) ;  /* 0xfffffff800c41947 */ /* 0x000fee000383ffff */
[----:B------:R-:W2:Y:S01]  /*3ee0*/  S2UR UR4, SR_CgaCtaId ;  /* 0x00000000000479c3 */ /* 0x000ea20000008800 */
[----:B------:R-:W-:Y:S01]  /*3ef0*/  ELECT P0, URZ, PT ;  /* 0x0000000000ff782f */ /* 0x000fe20003800000 */
[----:B------:R-:W-:Y:S01]  /*3f00*/  IMAD.MOV.U32 R0, RZ, RZ, 0x1 ;  /* 0x00000001ff007424 */ /* 0x000fe200078e00ff */
[----:B------:R-:W-:Y:S01]  /*3f10*/  UIADD3 UR6, UPT, UPT, UR6, 0x1d0, URZ ;  /* 0x000001d006067890 */ /* 0x000fe2000fffe0ff */
[----:B------:R-:W-:Y:S01]  /*3f20*/  SHF.L.U32 R2, R11, 0x1f, RZ ;  /* 0x0000001f0b027819 */ /* 0x000fe200000006ff */
[----:B------:R-:W-:-:S03]  /*3f30*/  UMOV UR5, 0x40 ;  /* 0x0000004000057882 */ /* 0x000fc60000000000 */
[----:B------:R-:W-:Y:S01]  /*3f40*/  UVIRTCOUNT.DEALLOC.SMPOOL 0x80 ;  /* 0x000000800000784c */ /* 0x000fe20000000000 */
[----:B--2---:R-:W-:Y:S02]  /*3f50*/  ULEA UR4, UR4, UR5, 0x18 ;  /* 0x0000000504047291 */ /* 0x004fe4000f8ec0ff */
[----:B------:R-:W-:-:S07]  /*3f60*/  ULEA UR5, UR18, UR6, 0x3 ;  /* 0x0000000612057291 */ /* 0x000fce000f8e18ff */
[----:B------:R2:W-:Y:S02]  /*3f70*/  @P0 STS.U8 [UR4+0x1c], R0 ;  /* 0x00001c00ff000988 */ /* 0x0005e40008000004 */
[----:B------:R-:W3:Y:S02]  /*3f80*/  SYNCS.PHASECHK.TRANS64.TRYWAIT P0, [UR5], R2 ;  /* 0x00000002ff0075a7 */ /* 0x000ee40008001105 */
[----:B--23--:R-:W-:Y:S05]  /*3f90*/  @!P0 BRA `(.L_x_77) ;  /* 0x0000006400488947 */ /* 0x00cfea0003800000 */
.L_x_194:
[----:B------:R-:W-:-:S04]  /*3fa0*/  UIADD3 UR7, UPT, UPT, UR18, 0x1, URZ ;  /* 0x0000000112077890 */ /* 0x000fc8000fffe0ff */
[----:B------:R-:W-:-:S04]  /*3fb0*/  UISETP.NE.AND UP0, UPT, UR7, 0x4, UPT ;  /* 0x000000040700788c */ /* 0x000fc8000bf05270 */
[----:B------:R-:W-:Y:S02]  /*3fc0*/  USEL UR8, URZ, 0x1, UP0 ;  /* 0x00000001ff087887 */ /* 0x000fe40008000000 */
[----:B------:R-:W-:-:S04]  /*3fd0*/  USEL UR7, UR7, URZ, UP0 ;  /* 0x000000ff07077287 */ /* 0x000fc80008000000 */
[----:B------:R-:W-:Y:S01]  /*3fe0*/  ULEA UR5, UR7, UR6, 0x3 ;  /* 0x0000000607057291 */ /* 0x000fe2000f8e18ff */
[----:B--2---:R-:W-:-:S04]  /*3ff0*/  LOP3.LUT R2, R11, UR8, RZ, 0x3c, !PT ;  /* 0x000000080b027c12 */ /* 0x004fc8000f8e3cff */
[----:B------:R-:W-:-:S04]  /*4000*/  SHF.L.U32 R3, R2, 0x1f, RZ ;  /* 0x0000001f02037819 */ /* 0x000fc800000006ff */
[----:B------:R-:W2:Y:S02]  /*4010*/  SYNCS.PHASECHK.TRANS64.TRYWAIT P0, [UR5], R3 ;  /* 0x00000003ff0075a7 */ /* 0x000ea40008001105 */
[----:B--2---:R-:W-:Y:S05]  /*4020*/  @!P0 BRA `(.L_x_78) ;  /* 0x00000064003c8947 */ /* 0x004fea0003800000 */
.L_x_196:
[----:B------:R-:W-:-:S04]  /*4030*/  UIADD3 UR7, UPT, UPT, UR7, 0x1, URZ ;  /* 0x0000000107077890 */ /* 0x000fc8000fffe0ff */
[----:B------:R-:W-:-:S04]  /*4040*/  UISETP.NE.AND UP0, UPT, UR7, 0x4, UPT ;  /* 0x000000040700788c */ /* 0x000fc8000bf05270 */
[----:B------:R-:W-:Y:S02]  /*4050*/  USEL UR8, URZ, 0x1, UP0 ;  /* 0x00000001ff087887 */ /* 0x000fe40008000000 */
[----:B------:R-:W-:-:S04]  /*4060*/  USEL UR7, UR7, URZ, UP0 ;  /* 0x000000ff07077287 */ /* 0x000fc80008000000 */
[----:B------:R-:W-:Y:S01]  /*4070*/  ULEA UR5, UR7, UR6, 0x3 ;  /* 0x0000000607057291 */ /* 0x000fe2000f8e18ff */
[----:B------:R-:W-:-:S04]  /*4080*/  LOP3.LUT R2, R2, UR8, RZ, 0x3c, !PT ;  /* 0x0000000802027c12 */ /* 0x000fc8000f8e3cff */
[----:B--2---:R-:W-:-:S04]  /*4090*/  SHF.L.U32 R3, R2, 0x1f, RZ ;  /* 0x0000001f02037819 */ /* 0x004fc800000006ff */
[----:B------:R-:W2:Y:S02]  /*40a0*/  SYNCS.PHASECHK.TRANS64.TRYWAIT P0, [UR5], R3 ;  /* 0x00000003ff0075a7 */ /* 0x000ea40008001105 */
[----:B--2---:R-:W-:Y:S05]  /*40b0*/  @!P0 BRA `(.L_x_79) ;  /* 0x0000006400308947 */ /* 0x004fea0003800000 */
.L_x_198:
[----:B------:R-:W-:-:S04]  /*40c0*/  UIADD3 UR7, UPT, UPT, UR7, 0x1, URZ ;  /* 0x0000000107077890 */ /* 0x000fc8000fffe0ff */
[----:B------:R-:W-:-:S04]  /*40d0*/  UISETP.NE.AND UP0, UPT, UR7, 0x4, UPT ;  /* 0x000000040700788c */ /* 0x000fc8000bf05270 */
[----:B------:R-:W-:Y:S02]  /*40e0*/  USEL UR5, URZ, 0x1, UP0 ;  /* 0x00000001ff057887 */ /* 0x000fe40008000000 */
[----:B------:R-:W-:-:S04]  /*40f0*/  USEL UR7, UR7, URZ, UP0 ;  /* 0x000000ff07077287 */ /* 0x000fc80008000000 */
[----:B------:R-:W-:Y:S01]  /*4100*/  ULEA UR7, UR7, UR6, 0x3 ;  /* 0x0000000607077291 */ /* 0x000fe2000f8e18ff */
[----:B------:R-:W-:-:S04]  /*4110*/  LOP3.LUT R2, R2, UR5, RZ, 0x3c, !PT ;  /* 0x0000000502027c12 */ /* 0x000fc8000f8e3cff */
[----:B------:R-:W-:-:S04]  /*4120*/  SHF.L.U32 R2, R2, 0x1f, RZ ;  /* 0x0000001f02027819 */ /* 0x000fc800000006ff */
[----:B------:R-:W3:Y:S02]  /*4130*/  SYNCS.PHASECHK.TRANS64.TRYWAIT P0, [UR7], R2 ;  /* 0x00000002ff0075a7 */ /* 0x000ee40008001107 */
[----:B---3--:R-:W-:Y:S05]  /*4140*/  @!P0 BRA `(.L_x_80) ;  /* 0x0000006400248947 */ /* 0x008fea0003800000 */
.L_x_200:
[----:B------:R-:W-:Y:S01]  /*4150*/  NOP ;  /* 0x0000000000007918 */ /* 0x000fe20000000000 */
[----:B--2---:R-:W2:Y:S01]  /*4160*/  LDS R0, [UR4+0x14] ;  /* 0x00001404ff007984 */ /* 0x004ea20008000800 */
[----:B------:R-:W-:Y:S01]  /*4170*/  ULOP3.LUT UR6, UR19, 0xffff, URZ, 0xc0, !UPT ;  /* 0x0000ffff13067892 */ /* 0x000fe2000f8ec0ff */
[----:B------:R-:W-:Y:S01]  /*4180*/  UMOV UR8, 0xffff ;  /* 0x0000ffff00087882 */ /* 0x000fe20000000000 */
[----:B------:R-:W-:Y:S02]  /*4190*/  UMOV UR5, 0x1 ;  /* 0x0000000100057882 */ /* 0x000fe40000000000 */
[----:B------:R-:W-:-:S04]  /*41a0*/  USHF.R.U32.HI UR6, URZ, 0x5, UR6 ;  /* 0x00000005ff067899 */ /* 0x000fc80008011606 */
[----:B------:R-:W-:Y:S02]  /*41b0*/  USHF.L.U32 UR8, UR8, UR6, URZ ;  /* 0x0000000608087299 */ /* 0x000fe400080006ff */
[----:B------:R-:W-:-:S04]  /*41c0*/  USHF.L.U32 UR5, UR5, UR6, URZ ;  /* 0x0000000605057299 */ /* 0x000fc800080006ff */
[----:B--2---:R-:W-:-:S04]  /*41d0*/  LOP3.LUT R0, R0, UR8, RZ, 0xc0, !PT ;  /* 0x0000000800007c12 */ /* 0x004fc8000f8ec0ff */
[----:B------:R-:W-:-:S13]  /*41e0*/  ISETP.NE.AND P0, PT, R0, UR8, PT ;  /* 0x0000000800007c0c */ /* 0x000fda000bf05270 */
[----:B------:R-:W-:Y:S05]  /*41f0*/  @P0 BRA `(.L_x_81) ;  /* 0x0000000000580947 */ /* 0x000fea0003800000 */
[----:B------:R-:W2:Y:S02]  /*4200*/  LDS R0, [UR4+0x18] ;  /* 0x00001804ff007984 */ /* 0x000ea40008000800 */
[----:B--2---:R-:W-:-:S04]  /*4210*/  LOP3.LUT R0, R0, UR5, RZ, 0xc0, !PT ;  /* 0x0000000500007c12 */ /* 0x004fc8000f8ec0ff */
[----:B------:R-:W-:-:S13]  /*4220*/  ISETP.NE.AND P0, PT, R0, UR5, PT ;  /* 0x0000000500007c0c */ /* 0x000fda000bf05270 */
[----:B------:R-:W-:Y:S05]  /*4230*/  @P0 BRA `(.L_x_82) ;  /* 0x00000000003c0947 */ /* 0x000fea0003800000 */
[----:B------:R-:W2:Y:S01]  /*4240*/  S2R R2, SR_LANEID ;  /* 0x0000000000027919 */ /* 0x000ea20000000000 */
[----:B------:R-:W-:Y:S01]  /*4250*/  ULOP3.LUT UR8, URZ, UR8, URZ, 0x33, !UPT ;  /* 0x00000008ff087292 */ /* 0x000fe2000f8e33ff */
[----:B------:R-:W-:Y:S02]  /*4260*/  VOTEU.ANY UR7, UPT, PT ;  /* 0x0000000000077886 */ /* 0x000fe400038e0100 */
[----:B------:R-:W-:-:S03]  /*4270*/  UFLO.U32 UR7, UR7 ;  /* 0x00000007000772bd */ /* 0x000fc600080e0000 */
[----:B------:R-:W-:-:S04]  /*4280*/  IMAD.U32 R0, RZ, RZ, UR8 ;  /* 0x00000008ff007e24 */ /* 0x000fc8000f8e00ff */
[----:B------:R3:W1:Y:S02]  /*4290*/  REDUX UR6, R0 ;  /* 0x00000000000673c4 */ /* 0x0006640000000000 */
[----:B------:R1:W-:Y:S01]  /*42a0*/  UTCATOMSWS.AND URZ, UR8 ;  /* 0x0000000800ff79e3 */ /* 0x0003e20008000000 */
[----:B--2---:R-:W-:Y:S02]  /*42b0*/  ISETP.EQ.U32.AND P0, PT, R2, UR7, PT ;  /* 0x0000000702007c0c */ /* 0x004fe4000bf02070 */
[----:B---3--:R-:W-:Y:S02]  /*42c0*/  LOP3.LUT R0, RZ, UR5, RZ, 0x33, !PT ;  /* 0x00000005ff007c12 */ /* 0x008fe4000f8e33ff */
[----:B-1----:R-:W-:Y:S02]  /*42d0*/  MOV R2, UR6 ;  /* 0x0000000600027c02 */ /* 0x002fe40008000f00 */
[----:B------:R-:W1:Y:S07]  /*42e0*/  REDUX UR5, R0 ;  /* 0x00000000000573c4 */ /* 0x000e6e0000000000 */
[----:B------:R2:W-:Y:S01]  /*42f0*/  @P0 ATOMS.AND RZ, [UR4+0x14], R2 ;  /* 0x00001402ffff098c */ /* 0x0005e2000a800004 */
[----:B-1----:R-:W-:-:S05]  /*4300*/  IMAD.U32 R0, RZ, RZ, UR5 ;  /* 0x00000005ff007e24 */ /* 0x002fca000f8e00ff */
[----:B------:R2:W-:Y:S01]  /*4310*/  @P0 ATOMS.AND RZ, [UR4+0x18], R0 ;  /* 0x00001800ffff098c */ /* 0x0005e2000a800004 */
[----:B------:R-:W-:Y:S05]  /*4320*/  BRA `(.L_x_83) ;  /* 0x0000000000147947 */ /* 0x000fea0003800000 */
.L_x_82:
[----:B------:R-:W-:Y:S02]  /*4330*/  MOV R2, 0x4350 ;  /* 0x0000435000027802 */ /* 0x000fe40000000f00 */
[----:B-1--45:R-:W-:Y:S05]  /*4340*/  CALL.REL.NOINC `($__internal_0_$__cuda_sm10x_tcgen05_guardrail_trap_col_being_dealloced_not_returned_by_alloc) ;  /* 0x0000006800087944 */ /* 0x032fea0003c00000 */
[----:B------:R-:W-:Y:S05]  /*4350*/  BRA `(.L_x_83) ;  /* 0x0000000000087947 */ /* 0x000fea0003800000 */
.L_x_81:
[----:B------:R-:W-:Y:S02]  /*4360*/  MOV R2, 0x4380 ;  /* 0x0000438000027802 */ /* 0x000fe40000000f00 */
[----:B-1--45:R-:W-:Y:S05]  /*4370*/  CALL.REL.NOINC `($__internal_2_$__cuda_sm10x_tcgen05_guardrail_trap_unallocated_columns_being_dealloced) ;  /* 0x0000006800147944 */ /* 0x032fea0003c00000 */
.L_x_83:
[----:B------:R-:W-:Y:S01]  /*4380*/  NOP ;  /* 0x0000000000007918 */ /* 0x000fe20000000000 */
[----:B------:R-:W-:Y:S05]  /*4390*/  EXIT ;  /* 0x000000000000794d */ /* 0x000fea0003800000 */
.L_x_65:
[----:B------:R-:W-:-:S09]  /*43a0*/  UISETP.NE.OR UP2, UPT, UR8, 0x3, !UP2 ;  /* 0x000000030800788c */ /* 0x000fd2000d745670 */
[----:B------:R-:W-:Y:S05]  /*43b0*/  BRA.U UP2, `(.L_x_84) ;  /* 0x0000001102087547 */ /* 0x000fea000b800000 */
[----:B------:R-:W1:Y:S01]  /*43c0*/  LDC R0, c[0x0][0xb30] ;  /* 0x0002cc00ff007b82 */ /* 0x000e620000000800 */
[----:B------:R-:W2:Y:S01]  /*43d0*/  LDCU.64 UR8, c[0x0][0x888] ;  /* 0x00011100ff0877ac */ /* 0x000ea20008000a00 */
[----:B------:R-:W-:Y:S02]  /*43e0*/  HFMA2 R27, -RZ, RZ, 0, 0 ;  /* 0x00000000ff1b7431 */ /* 0x000fe400000001ff */
[----:B------:R-:W-:Y:S01]  /*43f0*/  IMAD.MOV.U32 R29, RZ, RZ, 0x1 ;  /* 0x00000001ff1d7424 */ /* 0x000fe200078e00ff */
[----:B------:R-:W-:Y:S01]  /*4400*/  MOV R25, 0x1000 ;  /* 0x0000100000197802 */ /* 0x000fe20000000f00 */
[----:B------:R-:W4:Y:S01]  /*4410*/  LDCU.64 UR4, c[0x0][0x890] ;  /* 0x00011200ff0477ac */ /* 0x000f220008000a00 */
[----:B------:R-:W-:Y:S01]  /*4420*/  IMAD.MOV.U32 R28, RZ, RZ, RZ ;  /* 0x000000ffff1c7224 */ /* 0x000fe200078e00ff */
[----:B------:R-:W3:Y:S01]  /*4430*/  LDC R24, c[0x0][0x370] ;  /* 0x0000dc00ff187b82 */ /* 0x000ee20000000800 */
[----:B------:R-:W-:Y:S01]  /*4440*/  UMOV UR7, 0x400 ;  /* 0x0000040000077882 */ /* 0x000fe20000000000 */
[----:B------:R-:W-:-:S02]  /*4450*/  UPLOP3.LUT UP1, UPT, UPT, UPT, UPT, 0x40, 0x4 ;  /* 0x000000000004789c */ /* 0x000fc40003f2e870 */
[----:B------:R-:W-:-:S04]  /*4460*/  ULEA UR7, UR37, UR7, 0x18 ;  /* 0x0000000725077291 */ /* 0x000fc8000f8ec0ff */
[----:B------:R-:W3:Y:S01]  /*4470*/  LDC R3, c[0x0][0xb0c] ;  /* 0x0002c300ff037b82 */ /* 0x000ee20000000800 */
[----:B------:R-:W-:Y:S02]  /*4480*/  UIADD3 UR13, UPT, UPT, UR7, 0x158, URZ ;  /* 0x00000158070d7890 */ /* 0x000fe4000fffe0ff */
[----:B--2---:R-:W-:Y:S02]  /*4490*/  UISETP.NE.U32.AND UP2, UPT, UR8, URZ, UPT ;  /* 0x000000ff0800728c */ /* 0x004fe4000bf45070 */
[----:B------:R-:W-:Y:S02]  /*44a0*/  UIADD3 UR33, UPT, UPT, UR7, 0x140, URZ ;  /* 0x0000014007217890 */ /* 0x000fe4000fffe0ff */
[----:B----4-:R-:W-:Y:S01]  /*44b0*/  UISETP.NE.U32.AND UP3, UPT, UR4, URZ, UPT ;  /* 0x000000ff0400728c */ /* 0x010fe2000bf65070 */
[----:B------:R-:W2:Y:S01]  /*44c0*/  LDC R18, c[0x0][0xb20] ;  /* 0x0002c800ff127b82 */ /* 0x000ea20000000800 */
[----:B-1----:R-:W-:Y:S01]  /*44d0*/  ISETP.NE.AND P1, PT, R0, 0x1, PT ;  /* 0x000000010000780c */ /* 0x002fe20003f25270 */
[----:B------:R-:W-:-:S02]  /*44e0*/  UISETP.NE.AND.EX UP2, UPT, UR9, URZ, UPT, UP2 ;  /* 0x000000ff0900728c */ /* 0x000fc4000bf45320 */
[----:B------:R-:W-:Y:S02]  /*44f0*/  UIADD3 UR25, UPT, UPT, UR7, 0x148, URZ ;  /* 0x0000014807197890 */ /* 0x000fe4000fffe0ff */
[----:B------:R-:W-:Y:S02]  /*4500*/  UIADD3 UR17, UPT, UPT, UR7, 0x150, URZ ;  /* 0x0000015007117890 */ /* 0x000fe4000fffe0ff */
[----:B------:R-:W1:Y:S01]  /*4510*/  LDC.64 R30, c[0x0][0x348] ;  /* 0x0000d200ff1e7b82 */ /* 0x000e620000000a00 */
[----:B------:R-:W-:Y:S02]  /*4520*/  UPRMT UR13, UR37, 0x654, UR13 ;  /* 0x00000654250d7896 */ /* 0x000fe4000800000d */
[----:B------:R-:W-:-:S05]  /*4530*/  UISETP.NE.AND.EX UP3, UPT, UR5, URZ, UPT, UP3 ;  /* 0x000000ff0500728c */ /* 0x000fca000bf65330 */
[----:B------:R-:W4:Y:S08]  /*4540*/  LDC.64 R16, c[0x0][0xb10] ;  /* 0x0002c400ff107b82 */ /* 0x000f300000000a00 */
[----:B------:R-:W1:Y:S08]  /*4550*/  LDC.64 R6, c[0x0][0xb18] ;  /* 0x0002c600ff067b82 */ /* 0x000e700000000a00 */
[----:B------:R-:W1:Y:S08]  /*4560*/  LDC.64 R4, c[0x0][0xb28] ;  /* 0x0002ca00ff047b82 */ /* 0x000e700000000a00 */
[----:B--23--:R-:W1:Y:S02]  /*4570*/  LDC R19, c[0x0][0x374] ;  /* 0x0000dd00ff137b82 */ /* 0x00ce640000000800 */
.L_x_95:
[C---:B------:R-:W-:Y:S02]  /*4580*/  LEA R0, R28.reuse, UR7, 0x3 ;  /* 0x000000071c007c11 */ /* 0x040fe4000f8e18ff */
[----:B------:R-:W-:Y:S02]  /*4590*/  SHF.L.U32 R2, R27, 0x1f, RZ ;  /* 0x0000001f1b027819 */ /* 0x000fe400000006ff */
[----:B------:R-:W-:Y:S02]  /*45a0*/  LEA R20, R28, UR7, 0x4 ;  /* 0x000000071c147c11 */ /* 0x000fe4000f8e20ff */
[----:B--2---:R-:W2:Y:S02]  /*45b0*/  SYNCS.PHASECHK.TRANS64.TRYWAIT P0, [R0+URZ+0x190], R2 ;  /* 0x00019002000075a7 */ /* 0x004ea400080011ff */
[----:B--2---:R-:W-:Y:S05]  /*45c0*/  @!P0 BRA `(.L_x_85) ;  /* 0x00000060001c8947 */ /* 0x004fea0003800000 */
.L_x_201:
[----:B------:R-:W-:Y:S01]  /*45d0*/  ISETP.GE.AND P0, PT, R40, 0x1, PT ;  /* 0x000000012800780c */ /* 0x000fe20003f06270 */
[----:B------:R-:W3:Y:S01]  /*45e0*/  LDS.128 R20, [R20+0x220] ;  /* 0x0002200014147984 */ /* 0x000ee20000000c00 */
[----:B--2---:R-:W-:Y:S01]  /*45f0*/  VIADD R0, R0, 0x1a0 ;  /* 0x000001a000007836 */ /* 0x004fe20000000000 */
[----:B------:R-:W-:Y:S01]  /*4600*/  @!PT LDS RZ, [RZ] ;  /* 0x00000000fffff984 */ /* 0x000fe20000000800 */
[----:B------:R-:W-:Y:S01]  /*4610*/  @!PT LDS RZ, [RZ] ;  /* 0x00000000fffff984 */ /* 0x000fe20000000800 */
[----:B------:R-:W-:Y:S01]  /*4620*/  @!PT LDS RZ, [RZ] ;  /* 0x00000000fffff984 */ /* 0x000fe20000000800 */
[----:B------:R-:W-:Y:S01]  /*4630*/  @!PT LDS RZ, [RZ] ;  /* 0x00000000fffff984 */ /* 0x000fe20000000800 */
[----:B------:R2:W-:Y:S06]  /*4640*/  MEMBAR.ALL.CTA ;  /* 0x0000000000007992 */ /* 0x0005ec0000008000 */
[----:B--2---:R-:W2:Y:S01]  /*4650*/  FENCE.VIEW.ASYNC.S ;  /* 0x00000000000073c6 */ /* 0x004ea20000000000 */
[----:B------:R-:W-:Y:S04]  /*4660*/  PRMT R0, RZ, 0x654, R0 ;  /* 0x00000654ff007816 */ /* 0x000fe80000000000 */
[----:B--2---:R2:W-:Y:S01]  /*4670*/  SYNCS.ARRIVE.TRANS64.RED.A1T0 RZ, [R0+URZ], RZ ;  /* 0x000000ff00ff79a7 */ /* 0x0045e200081004ff */
[----:B---3--:R-:W-:Y:S11]  /*4680*/  LOP3.LUT P3, RZ, R22, 0x1, RZ, 0xc0, !PT ;  /* 0x0000000116ff7812 */ /* 0x008ff6000786c0ff */
[----:B------:R-:W-:Y:S02]  /*4690*/  @!UPT UIADD3 URZ, UPT, UPT, URZ, URZ, URZ ;  /* 0x000000fffffff290 */ /* 0x000fe4000fffe0ff */
[----:B------:R-:W-:Y:S02]  /*46a0*/  @P3 MOV R11, R20 ;  /* 0x00000014000b3202 */ /* 0x000fe40000000f00 */
[----:B------:R-:W-:Y:S01]  /*46b0*/  @P3 LOP3.LUT R10, R21, 0xffff, RZ, 0xc0, !PT ;  /* 0x0000ffff150a3812 */ /* 0x000fe200078ec0ff */
[----:B--2---:R-:W-:Y:S06]  /*46c0*/  @!P0 BRA `(.L_x_86) ;  /* 0x0000000000a48947 */ /* 0x004fec0003800000 */
[-C--:B-1----:R-:W-:Y:S01]  /*46d0*/  IMAD.HI.U32 R0, R19, R7.reuse, RZ ;  /* 0x0000000713007227 */ /* 0x082fe200078e00ff */
[----:B------:R-:W-:Y:S02]  /*46e0*/  ISETP.NE.AND P0, PT, R6, 0x1, PT ;  /* 0x000000010600780c */ /* 0x000fe40003f05270 */
[----:B------:R-:W-:Y:S01]  /*46f0*/  ISETP.NE.AND P2, PT, R40, 0x1, PT ;  /* 0x000000012800780c */ /* 0x000fe20003f45270 */
[----:B----4-:R-:W-:Y:S01]  /*4700*/  IMAD.HI.U32 R9, R24, R16, RZ ;  /* 0x0000001018097227 */ /* 0x010fe200078e00ff */
[----:B------:R-:W-:Y:S02]  /*4710*/  SHF.R.U32.HI R0, RZ, R18, R0 ;  /* 0x00000012ff007219 */ /* 0x000fe40000011600 */
[----:B------:R-:W-:Y:S01]  /*4720*/  ISETP.NE.AND P4, PT, R3, 0x1, PT ;  /* 0x000000010300780c */ /* 0x000fe20003f85270 */
[----:B------:R-:W-:Y:S01]  /*4730*/  IMAD.HI.U32 R13, R10, R7, RZ ;  /* 0x000000070a0d7227 */ /* 0x000fe200078e00ff */
[----:B------:R-:W-:Y:S02]  /*4740*/  SHF.R.U32.HI R9, RZ, R17, R9 ;  /* 0x00000011ff097219 */ /* 0x000fe40000011609 */
[----:B------:R-:W-:Y:S01]  /*4750*/  SEL R0, R19, R0, !P0 ;  /* 0x0000000013007207 */ /* 0x000fe20004000000 */
[----:B------:R-:W-:Y:S01]  /*4760*/  IMAD.HI.U32 R12, R11, R16, RZ ;  /* 0x000000100b0c7227 */ /* 0x000fe200078e00ff */
[----:B------:R-:W-:Y:S03]  /*4770*/  SEL R9, R24, R9, !P4 ;  /* 0x0000000918097207 */ /* 0x000fe60006000000 */
[-C--:B------:R-:W-:Y:S01]  /*4780*/  IMAD.HI.U32 R8, R0, R4.reuse, RZ ;  /* 0x0000000400087227 */ /* 0x080fe200078e00ff */
[----:B------:R-:W-:Y:S03]  /*4790*/  SHF.R.U32.HI R12, RZ, R17, R12 ;  /* 0x00000011ff0c7219 */ /* 0x000fe6000001160c */
[----:B------:R-:W-:Y:S01]  /*47a0*/  IMAD.HI.U32 R2, R9, R4, RZ ;  /* 0x0000000409027227 */ /* 0x000fe200078e00ff */
[-C--:B------:R-:W-:Y:S02]  /*47b0*/  @P2 SHF.R.U32.HI R0, RZ, R5.reuse, R8 ;  /* 0x00000005ff002219 */ /* 0x080fe40000011608 */
[----:B------:R-:W-:Y:S02]  /*47c0*/  SHF.R.U32.HI R8, RZ, R18, R13 ;  /* 0x00000012ff087219 */ /* 0x000fe4000001160d */
[----:B------:R-:W-:Y:S01]  /*47d0*/  @P2 SHF.R.U32.HI R9, RZ, R5, R2 ;  /* 0x00000005ff092219 */ /* 0x000fe20000011602 */
[----:B------:R-:W-:Y:S01]  /*47e0*/  IMAD R0, R40, R0, RZ ;  /* 0x0000000028007224 */ /* 0x000fe200078e02ff */
[----:B------:R-:W-:Y:S02]  /*47f0*/  SEL R8, R10, R8, !P0 ;  /* 0x000000080a087207 */ /* 0x000fe40004000000 */
[----:B------:R-:W-:Y:S01]  /*4800*/  SEL R2, R11, R12, !P4 ;  /* 0x0000000c0b027207 */ /* 0x000fe20006000000 */
[----:B------:R-:W-:Y:S01]  /*4810*/  IMAD R12, R40, R9, RZ ;  /* 0x00000009280c7224 */ /* 0x000fe200078e02ff */
[C---:B------:R-:W-:Y:S01]  /*4820*/  ISETP.GE.AND P0, PT, R8.reuse, R0, PT ;  /* 0x000000000800720c */ /* 0x040fe20003f06270 */
[----:B------:R-:W-:Y:S03]  /*4830*/  IMAD.HI.U32 R0, R8, R4, RZ ;  /* 0x0000000408007227 */ /* 0x000fe600078e00ff */
[----:B------:R-:W-:Y:S02]  /*4840*/  ISETP.GE.OR P0, PT, R2, R12, P0 ;  /* 0x0000000c0200720c */ /* 0x000fe40000706670 */
[-C--:B------:R-:W-:Y:S04]  /*4850*/  SHF.R.U32.HI R0, RZ, R5.reuse, R0 ;  /* 0x00000005ff007219 */ /* 0x080fe80000011600 */
[----:B------:R-:W-:Y:S05]  /*4860*/  SEL R13, R8, R0, !P2 ;  /* 0x00000000080d7207 */ /* 0x000fea0005000000 */
[----:B------:R-:W-:Y:S02]  /*4870*/  IMAD.MOV R12, RZ, RZ, -R13 ;  /* 0x000000ffff0c7224 */ /* 0x000fe400078e0a0d */
[----:B------:R-:W-:Y:S04]  /*4880*/  @!P0 IMAD.HI.U32 R0, R2, R4, RZ ;  /* 0x0000000402008227 */ /* 0x000fe800078e00ff */
[----:B------:R-:W-:Y:S01]  /*4890*/  IMAD R12, R40, R12, R8 ;  /* 0x0000000c280c7224 */ /* 0x000fe200078e0208 */
[----:B------:R-:W-:Y:S04]  /*48a0*/  @!P0 SHF.R.U32.HI R0, RZ, R5, R0 ;  /* 0x00000005ff008219 */ /* 0x000fe80000011600 */
[----:B------:R-:W-:Y:S04]  /*48b0*/  @!P0 SEL R0, R2, R0, !P2 ;  /* 0x0000000002008207 */ /* 0x000fe80005000000 */
[----:B------:R-:W-:Y:S01]  /*48c0*/  @!P0 IADD3 R13, PT, PT, R13, -R0, RZ ;  /* 0x800000000d0d8210 */ /* 0x000fe20007ffe0ff */
[----:B------:R-:W-:Y:S01]  /*48d0*/  @!P0 IMAD R0, R9, R12, R0 ;  /* 0x0000000c09008224 */ /* 0x000fe200078e0200 */
[----:B------:R-:W-:Y:S01]  /*48e0*/  IADD3 R9, PT, PT, -R8, RZ, RZ ;  /* 0x000000ff08097210 */ /* 0x000fe20007ffe1ff */
[--C-:B------:R-:W-:Y:S02]  /*48f0*/  IMAD.MOV R12, RZ, RZ, -R2.reuse ;  /* 0x000000ffff0c7224 */ /* 0x100fe400078e0a02 */
[----:B------:R-:W-:Y:S02]  /*4900*/  @!P0 IMAD R8, R13, R40, R2 ;  /* 0x000000280d088224 */ /* 0x000fe400078e0202 */
[----:B------:R-:W-:Y:S02]  /*4910*/  @!P0 IMAD.MOV.U32 R2, RZ, RZ, R0 ;  /* 0x000000ffff028224 */ /* 0x000fe400078e0000 */
[----:B------:R-:W-:Y:S02]  /*4920*/  IMAD R11, R3, R12, R11 ;  /* 0x0000000c030b7224 */ /* 0x000fe400078e020b */
[----:B------:R-:W-:Y:S02]  /*4930*/  IMAD R10, R6, R9, R10 ;  /* 0x00000009060a7224 */ /* 0x000fe400078e020a */
[----:B------:R-:W-:Y:S02]  /*4940*/  IMAD R11, R2, R3, R11 ;  /* 0x00000003020b7224 */ /* 0x000fe400078e020b */
[----:B------:R-:W-:Y:S02]  /*4950*/  IMAD R10, R8, R6, R10 ;  /* 0x00000006080a7224 */ /* 0x000fe400078e020a */
.L_x_86:
[----:B------:R-:W-:Y:S05]  /*4960*/  BRA.U UP1, `(.L_x_87) ;  /* 0x0000000101107547 */ /* 0x000fea000b800000 */
[----:B------:R-:W-:Y:S04]  /*4970*/  MOV R2, UR6 ;  /* 0x0000000600027c02 */ /* 0x000fe80008000f00 */
[----:B------:R-:W-:Y:S04]  /*4980*/  SHF.L.U32 R2, R2, 0x1f, RZ ;  /* 0x0000001f02027819 */ /* 0x000fe800000006ff */
[----:B------:R-:W2:Y:S02]  /*4990*/  SYNCS.PHASECHK.TRANS64.TRYWAIT P0, [UR7+0x188], R2 ;  /* 0x00018802ff0075a7 */ /* 0x000ea40008001107 */
[----:B--2---:R-:W-:Y:S05]  /*49a0*/  @!P0 BRA `(.L_x_88) ;  /* 0x0000005c00388947 */ /* 0x004fea0003800000 */
.L_x_87:
[----:B------:R-:W-:Y:S02]  /*49b0*/  R2UR UR35, R15 ;  /* 0x000000000f2372ca */ /* 0x000fe400000e0000 */
[----:B------:R-:W-:Y:S02]  /*49c0*/  R2UR UR34, R14 ;  /* 0x000000000e2272ca */ /* 0x000fe400000e0000 */
[----:B------:R-:W-:Y:S02]  /*49d0*/  ISETP.NE.U32.AND P2, PT, RZ, UR4, PT ;  /* 0x00000004ff007c0c */ /* 0x000fe4000bf45070 */
[----:B------:R-:W-:Y:S02]  /*49e0*/  SHF.L.U32 R14, R29, 0x1f, RZ ;  /* 0x0000001f1d0e7819 */ /* 0x000fe400000006ff */
[----:B------:R-:W-:Y:S05]  /*49f0*/  ISETP.NE.AND.EX P2, PT, RZ, UR5, PT, P2 ;  /* 0x00000005ff007c0c */ /* 0x000fea000bf45320 */
[----:B------:R-:W-:Y:S02]  /*4a00*/  USHF.L.U32 UR35, UR35, 0x6, URZ ;  /* 0x0000000623237899 */ /* 0x000fe400080006ff */
[----:B------:R-:W-:Y:S01]  /*4a10*/  USHF.L.U32 UR34, UR34, 0x8, URZ ;  /* 0x0000000822227899 */ /* 0x000fe200080006ff */
[----:B------:R-:W-:Y:S11]  /*4a20*/  BRA.U !UP3, `(.L_x_89) ;  /* 0x000000010b347547 */ /* 0x000ff6000b800000 */
[----:B------:R-:W-:Y:S01]  /*4a30*/  UPLOP3.LUT UP0, UPT, UPT, UPT, UP2, 0x80, 0x8 ;  /* 0x000000000008789c */ /* 0x000fe20003f0f020 */
[----:B--2---:R-:W-:Y:S02]  /*4a40*/  HFMA2 R0, -RZ, RZ, 0, 5.9604644775390625e-08 ;  /* 0x00000001ff007431 */ /* 0x004fe400000001ff */
[----:B------:R-:W-:Y:S03]  /*4a50*/  IMAD.MOV.U32 R96, RZ, RZ, 0x1 ;  /* 0x00000001ff607424 */ /* 0x000fe600078e00ff */
[----:B------:R-:W-:Y:S05]  /*4a60*/  PLOP3.LUT P0, PT, PT, PT, UP0, 0x80, 0x8 ;  /* 0x000000000008781c */ /* 0x000fea0003f0f008 */
[----:B------:R-:W2:Y:S01]  /*4a70*/  @UP0 LDCU.64 UR10, c[0x0][0x888] ;  /* 0x00011100ff0a07ac */ /* 0x000ea20008000a00 */
[----:B------:R-:W-:Y:S07]  /*4a80*/  @UP0 UIMAD UR8, UR36, UR4, URZ ;  /* 0x00000004240802a4 */ /* 0x000fee000f8e02ff */
[----:B------:R-:W-:Y:S01]  /*4a90*/  @!P0 PRMT R96, R0, 0x7610, R96 ;  /* 0x0000761000608816 */ /* 0x000fe20000000060 */
[----:B--2---:R-:W-:Y:S03]  /*4aa0*/  @UP0 UIMAD.WIDE UR10, UR8, 0x4, UR10 ;  /* 0x00000004080a08a5 */ /* 0x004fe6000f8e020a */
[----:B------:R-:W2:Y:S03]  /*4ab0*/  @!UP0 LDCU UR8, c[0x0][0x880] ;  /* 0x00011000ff0887ac */ /* 0x000ea60008000800 */
[----:B------:R-:W-:Y:S01]  /*4ac0*/  IMAD.U32 R8, RZ, RZ, UR10 ;  /* 0x0000000aff087e24 */ /* 0x000fe2000f8e00ff */
[----:B------:R-:W-:Y:S05]  /*4ad0*/  MOV R9, UR11 ;  /* 0x0000000b00097c02 */ /* 0x000fea0008000f00 */
[----:B-----5:R3:W5:Y:S02]  /*4ae0*/  @P0 LDG.E R49, desc[UR46][R8.64] ;  /* 0x0000002e08310981 */ /* 0x020764000c1e1900 */
[----:B--23--:R-:W-:Y:S07]  /*4af0*/  @!P0 IMAD.U32 R49, RZ, RZ, UR8 ;  /* 0x00000008ff318e24 */ /* 0x00cfee000f8e00ff */
.L_x_89:
[----:B-----5:R-:W-:Y:S01]  /*4b00*/  @!P2 FSETP.EQ.AND P0, PT, R49, RZ, PT ;  /* 0x000000ff3100a20b */ /* 0x020fe20003f02000 */
[----:B------:R-:W-:Y:S01]  /*4b10*/  @!UPT UIADD3 URZ, UPT, UPT, URZ, URZ, URZ ;  /* 0x000000fffffff290 */ /* 0x000fe2000fffe0ff */
[----:B------:R-:W-:Y:S11]  /*4b20*/  @!P2 BRA `(.L_x_90) ;  /* 0x000000000014a947 */ /* 0x000ff60003800000 */
[----:B------:R-:W-:Y:S02]  /*4b30*/  LOP3.LUT P2, RZ, R96, 0xff, RZ, 0xc0, !PT ;  /* 0x000000ff60ff7812 */ /* 0x000fe4000784c0ff */
[----:B------:R-:W-:Y:S04]  /*4b40*/  PLOP3.LUT P0, PT, PT, PT, UP0, 0x80, 0x8 ;  /* 0x000000000008781c */ /* 0x000fe80003f0f008 */
[----:B------:R-:W-:Y:S07]  /*4b50*/  PLOP3.LUT P0, PT, P0, PT, PT, 0x8, 0x80 ;  /* 0x000000000080781c */ /* 0x000fee000070e170 */
[----:B------:R-:W-:Y:S11]  /*4b60*/  @P2 FSETP.EQ.AND P0, PT, R49, RZ, PT ;  /* 0x000000ff3100220b */ /* 0x000ff60003f02000 */
[----:B------:R-:W-:Y:S02]  /*4b70*/  @!UPT UIADD3 URZ, UPT, UPT, URZ, URZ, URZ ;  /* 0x000000fffffff290 */ /* 0x000fe4000fffe0ff */
.L_x_90:
[----:B------:R-:W3:Y:S01]  /*4b80*/  SYNCS.PHASECHK.TRANS64.TRYWAIT P2, [UR7+0x160], R14 ;  /* 0x0001600eff0075a7 */ /* 0x000ee20008041107 */
[----:B------:R-:W-:Y:S04]  /*4b90*/  ELECT P4, URZ, PT ;  /* 0x0000000000ff782f */ /* 0x000fe80003880000 */
[----:B------:R-:W-:Y:S11]  /*4ba0*/  PLOP3.LUT P4, PT, P0, P4, PT, 0xf2, 0x2f ;  /* 0x00000000002f781c */ /* 0x000ff60000789e72 */
[----:B------:R-:W-:Y:S02]  /*4bb0*/  @!UPT UIADD3 URZ, UPT, UPT, URZ, URZ, URZ ;  /* 0x000000fffffff290 */ /* 0x000fe4000fffe0ff */
[----:B-1----:R-:W-:Y:S05]  /*4bc0*/  @!P4 IADD3 R8, P0, PT, R30, 0x580, RZ ;  /* 0x000005801e08c810 */ /* 0x002fea0007f1e0ff */
[----:B--2---:R-:W-:Y:S01]  /*4bd0*/  @!P4 IMAD.X R2, RZ, RZ, R31, P0 ;  /* 0x000000ffff02c224 */ /* 0x004fe200000e061f */
[----:B---3--:R-:W-:Y:S07]  /*4be0*/  @!P2 BRA `(.L_x_91) ;  /* 0x0000005800c0a947 */ /* 0x008fee0003800000 */
.L_x_204:
[----:B------:R-:W-:Y:S01]  /*4bf0*/  @!P4 R2UR UR8, R2 ;  /* 0x000000000208c2ca */ /* 0x000fe200000e0000 */
[----:B------:R-:W-:Y:S01]  /*4c00*/  VOTEU.ALL UP1, P4 ;  /* 0x0000000000ff7886 */ /* 0x000fe20002020000 */
[----:B------:R-:W-:Y:S01]  /*4c10*/  @!P4 R2UR UR9, R8 ;  /* 0x000000000809c2ca */ /* 0x000fe200000e0000 */
[----:B-1----:R-:W-:Y:S01]  /*4c20*/  @!P4 IMAD.MOV.U32 R0, RZ, RZ, 0x1000 ;  /* 0x00001000ff00c424 */ /* 0x002fe200078e00ff */
[----:B------:R-:W-:Y:S01]  /*4c30*/  UMOV UR10, 0x0 ;  /* 0x00000000000a7882 */ /* 0x000fe20000000000 */
[----:B------:R-:W-:Y:S01]  /*4c40*/  UMOV UR11, 0x10000000 ;  /* 0x10000000000b7882 */ /* 0x000fe20000000000 */
[----:B------:R-:W-:Y:S01]  /*4c50*/  @!UP1 UIADD3 UR32, UPT, UPT, UR7, 0x400, URZ ;  /* 0x0000040007209890 */ /* 0x000fe2000fffe0ff */
[----:B------:R-:W-:Y:S06]  /*4c60*/  VOTEU.ALL UP1, P4 ;  /* 0x0000000000ff7886 */ /* 0x000fec0002020000 */
[----:B------:R-:W-:Y:S01]  /*4c70*/  IMAD.U32 R9, RZ, RZ, UR8 ;  /* 0x00000008ff097e24 */ /* 0x000fe2000f8e00ff */
[----:B------:R-:W-:Y:S01]  /*4c80*/  UPRMT UR8, UR37, 0x654, UR33 ;  /* 0x0000065425087896 */ /* 0x000fe20008000021 */
[----:B------:R-:W-:Y:S03]  /*4c90*/  IMAD.U32 R8, RZ, RZ, UR9 ;  /* 0x00000009ff087e24 */ /* 0x000fe6000f8e00ff */
[----:B------:R-:W-:Y:S02]  /*4ca0*/  @!P4 R2UR UR15, R9 ;  /* 0x00000000090fc2ca */ /* 0x000fe400000e0000 */
[----:B------:R-:W-:Y:S02]  /*4cb0*/  @!P4 R2UR UR14, R8 ;  /* 0x00000000080ec2ca */ /* 0x000fe400000e0000 */
[----:B------:R-:W-:Y:S05]  /*4cc0*/  @!P4 IADD3 R8, P0, PT, R30, 0x580, RZ ;  /* 0x000005801e08c810 */ /* 0x000fea0007f1e0ff */
[----:B------:R-:W-:Y:S06]  /*4cd0*/  @!P4 IMAD.X R2, RZ, RZ, R31, P0 ;  /* 0x000000ffff02c224 */ /* 0x000fec00000e061f */
[----:B------:R1:W-:Y:S01]  /*4ce0*/  @!UP1 UTMALDG.3D [UR32], [UR14], desc[UR10] ;  /* 0x00000a200e0095b4 */ /* 0x0003e20008011000 */
[----:B------:R1:W-:Y:S01]  /*4cf0*/  @!P4 SYNCS.ARRIVE.TRANS64.RED.A0TR RZ, [UR7+0x140], R0 ;  /* 0x00014000ffffc9a7 */ /* 0x0003e20008300407 */
[----:B------:R-:W-:Y:S01]  /*4d00*/  SYNCS.ARRIVE.TRANS64.RED.A1T0 RZ, [UR8], RZ ;  /* 0x000000ffffff79a7 */ /* 0x000fe20008100408 */
[----:B------:R-:W2:Y:S02]  /*4d10*/  SYNCS.PHASECHK.TRANS64.TRYWAIT P2, [UR7+0x168], R14 ;  /* 0x0001680eff0075a7 */ /* 0x000ea40008041107 */
[----:B-12---:R-:W-:Y:S05]  /*4d20*/  @!P2 BRA `(.L_x_92) ;  /* 0x000000580088a947 */ /* 0x006fea0003800000 */
.L_x_206:
[----:B------:R-:W-:Y:S01]  /*4d30*/  @!P4 R2UR UR8, R2 ;  /* 0x000000000208c2ca */ /* 0x000fe200000e0000 */
[----:B------:R-:W-:Y:S01]  /*4d40*/  VOTEU.ALL UP1, P4 ;  /* 0x0000000000ff7886 */ /* 0x000fe20002020000 */
[----:B------:R-:W-:Y:S01]  /*4d50*/  @!P4 R2UR UR9, R8 ;  /* 0x000000000809c2ca */ /* 0x000fe200000e0000 */
[----:B-1----:R-:W-:Y:S01]  /*4d60*/  @!P4 IMAD.MOV.U32 R0, RZ, RZ, 0x1000 ;  /* 0x00001000ff00c424 */ /* 0x002fe200078e00ff */
[----:B------:R-:W-:Y:S01]  /*4d70*/  UMOV UR10, 0x0 ;  /* 0x00000000000a7882 */ /* 0x000fe20000000000 */
[----:B------:R-:W-:Y:S01]  /*4d80*/  UMOV UR11, 0x10000000 ;  /* 0x10000000000b7882 */ /* 0x000fe20000000000 */
[----:B------:R-:W-:Y:S02]  /*4d90*/  @!UP1 UIADD3 UR26, UPT, UPT, UR34, 0x40, URZ ;  /* 0x00000040221a9890 */ /* 0x000fe4000fffe0ff */
[----:B------:R-:W-:Y:S01]  /*4da0*/  @!UP1 UIADD3 UR24, UPT, UPT, UR7, 0x1400, URZ ;  /* 0x0000140007189890 */ /* 0x000fe2000fffe0ff */
[----:B------:R-:W-:Y:S01]  /*4db0*/  VOTEU.ALL UP1, P4 ;  /* 0x0000000000ff7886 */ /* 0x000fe20002020000 */
[----:B------:R-:W-:Y:S01]  /*4dc0*/  UMOV UR27, UR35 ;  /* 0x00000023001b7c82 */ /* 0x000fe20008000000 */
[----:B------:R-:W-:Y:S02]  /*4dd0*/  UMOV UR28, UR36 ;  /* 0x00000024001c7c82 */ /* 0x000fe40008000000 */
        /* <DEDUP_REMOVED lines=12> */
.L_x_208:
[----:B------:R-:W2:Y:S01]  /*4ea0*/  LDC.64 R12, c[0x0][0xb18] ;  /* 0x0002c600ff0c7b82 */ /* 0x000ea20000000a00 */
[----:B------:R-:W-:Y:S01]  /*4eb0*/  @!P4 R2UR UR8, R2 ;  /* 0x000000000208c2ca */ /* 0x000fe200000e0000 */
[----:B------:R-:W-:Y:S01]  /*4ec0*/  VOTEU.ALL UP1, P4 ;  /* 0x0000000000ff7886 */ /* 0x000fe20002020000 */
[----:B------:R-:W-:Y:S01]  /*4ed0*/  @!P4 R2UR UR9, R8 ;  /* 0x000000000809c2ca */ /* 0x000fe200000e0000 */
[----:B-1----:R-:W-:Y:S01]  /*4ee0*/  @!P4 IMAD.MOV.U32 R0, RZ, RZ, 0x1000 ;  /* 0x00001000ff00c424 */ /* 0x002fe200078e00ff */
[----:B------:R-:W-:Y:S03]  /*4ef0*/  UMOV UR10, 0x0 ;  /* 0x00000000000a7882 */ /* 0x000fe60000000000 */
[----:B------:R-:W1:Y:S01]  /*4f00*/  @!P1 LDC R2, c[0x0][0xb0c] ;  /* 0x0002c300ff029b82 */ /* 0x000e620000000800 */
[----:B------:R-:W-:Y:S01]  /*4f10*/  @!UP1 UIADD3 UR18, UPT, UPT, UR34, 0x80, URZ ;  /* 0x0000008022129890 */ /* 0x000fe2000fffe0ff */
[----:B------:R-:W-:Y:S01]  /*4f20*/  @P3 SHF.R.U32.HI R26, RZ, 0x10, R21 ;  /* 0x00000010ff1a3819 */ /* 0x000fe20000011615 */
[----:B------:R-:W-:Y:S01]  /*4f30*/  @!UP1 UIADD3 UR16, UPT, UPT, UR7, 0x2400, URZ ;  /* 0x0000240007109890 */ /* 0x000fe2000fffe0ff */
[----:B------:R-:W-:Y:S01]  /*4f40*/  VIADD R28, R28, 0x1 ;  /* 0x000000011c1c7836 */ /* 0x000fe20000000000 */
[----:B------:R-:W-:Y:S01]  /*4f50*/  VOTEU.ALL UP1, P4 ;  /* 0x0000000000ff7886 */ /* 0x000fe20002020000 */
[----:B------:R-:W-:Y:S01]  /*4f60*/  UMOV UR11, 0x10000000 ;  /* 0x10000000000b7882 */ /* 0x000fe20000000000 */
[----:B------:R-:W-:Y:S01]  /*4f70*/  UMOV UR19, UR35 ;  /* 0x0000002300137c82 */ /* 0x000fe20008000000 */
[----:B------:R-:W-:Y:S01]  /*4f80*/  IMAD.U32 R9, RZ, RZ, UR8 ;  /* 0x00000008ff097e24 */ /* 0x000fe2000f8e00ff */
[----:B------:R-:W-:Y:S01]  /*4f90*/  UMOV UR20, UR36 ;  /* 0x0000002400147c82 */ /* 0x000fe20008000000 */
[----:B------:R-:W-:Y:S01]  /*4fa0*/  IMAD.U32 R8, RZ, RZ, UR9 ;  /* 0x00000009ff087e24 */ /* 0x000fe2000f8e00ff */
[----:B------:R-:W-:Y:S02]  /*4fb0*/  UPRMT UR8, UR37, 0x654, UR17 ;  /* 0x0000065425087896 */ /* 0x000fe40008000011 */
[----:B------:R-:W-:Y:S02]  /*4fc0*/  @!P4 R2UR UR15, R9 ;  /* 0x00000000090fc2ca */ /* 0x000fe400000e0000 */
[----:B------:R-:W-:Y:S02]  /*4fd0*/  @!P4 R2UR UR14, R8 ;  /* 0x00000000080ec2ca */ /* 0x000fe400000e0000 */
[----:B------:R-:W3:Y:S11]  /*4fe0*/  LDC.64 R8, c[0x0][0xb10] ;  /* 0x0002c400ff087b82 */ /* 0x000ef60000000a00 */
[----:B------:R1:W-:Y:S01]  /*4ff0*/  @!UP1 UTMALDG.3D [UR16], [UR14], desc[UR10] ;  /* 0x00000a100e0095b4 */ /* 0x0003e20008011000 */
[----:B------:R5:W-:Y:S01]  /*5000*/  @!P4 SYNCS.ARRIVE.TRANS64.RED.A0TR RZ, [UR7+0x150], R0 ;  /* 0x00015000ffffc9a7 */ /* 0x000be20008300407 */
[C---:B---3--:R-:W-:Y:S01]  /*5010*/  @!P1 IMAD.HI.U32 R8, R11.reuse, R8, RZ ;  /* 0x000000080b089227 */ /* 0x048fe200078e00ff */
[----:B--2---:R-:W-:Y:S02]  /*5020*/  @!P1 ISETP.NE.AND P0, PT, R12, 0x1, PT ;  /* 0x000000010c00980c */ /* 0x004fe40003f05270 */
[----:B-1----:R-:W-:Y:S01]  /*5030*/  @!P1 ISETP.NE.AND P2, PT, R2, 0x1, PT ;  /* 0x000000010200980c */ /* 0x002fe20003f45270 */
[----:B------:R-:W-:Y:S01]  /*5040*/  SYNCS.ARRIVE.TRANS64.RED.A1T0 RZ, [UR8], RZ ;  /* 0x000000ffffff79a7 */ /* 0x000fe20008100408 */
[C---:B------:R-:W-:Y:S01]  /*5050*/  @!P1 IMAD.HI.U32 R13, R10.reuse, R13, RZ ;  /* 0x0000000d0a0d9227 */ /* 0x040fe200078e00ff */
[----:B------:R-:W-:Y:S04]  /*5060*/  @!P1 SHF.R.U32.HI R8, RZ, R9, R8 ;  /* 0x00000009ff089219 */ /* 0x000fe80000011608 */
[----:B------:R-:W-:Y:S01]  /*5070*/  @!P1 SEL R8, R11, R8, !P2 ;  /* 0x000000080b089207 */ /* 0x000fe20005000000 */
[----:B------:R-:W1:Y:S01]  /*5080*/  SYNCS.PHASECHK.TRANS64.TRYWAIT P5, [UR7+0x178], R14 ;  /* 0x0001780eff0075a7 */ /* 0x000e6200080a1107 */
[----:B-----5:R-:W2:Y:S02]  /*5090*/  @!P1 LDC R0, c[0x0][0xb20] ;  /* 0x0002c800ff009b82 */ /* 0x020ea40000000800 */
[----:B--2---:R-:W-:Y:S04]  /*50a0*/  @!P1 SHF.R.U32.HI R0, RZ, R0, R13 ;  /* 0x00000000ff009219 */ /* 0x004fe8000001160d */
[----:B------:R-:W-:Y:S05]  /*50b0*/  @!P1 SEL R9, R10, R0, !P0 ;  /* 0x000000000a099207 */ /* 0x000fea0004000000 */
[----:B------:R-:W-:Y:S02]  /*50c0*/  @!P1 IMAD.IADD R0, R9, 0x1, -R8 ;  /* 0x0000000109009824 */ /* 0x000fe400078e0a08 */
[----:B------:R-:W-:Y:S02]  /*50d0*/  @!P1 IMAD.IADD R8, R8, 0x1, -R9 ;  /* 0x0000000108089824 */ /* 0x000fe400078e0a09 */
[----:B------:R-:W-:Y:S02]  /*50e0*/  @!P1 IMAD R11, R0, R2, R11 ;  /* 0x00000002000b9224 */ /* 0x000fe400078e020b */
[----:B------:R-:W-:Y:S01]  /*50f0*/  @!P1 IMAD R10, R8, R12, R10 ;  /* 0x0000000c080a9224 */ /* 0x000fe200078e020a */
[----:B-1----:R-:W-:Y:S06]  /*5100*/  @!P5 BRA `(.L_x_94) ;  /* 0x0000005400c0d947 */ /* 0x002fec0003800000 */
.L_x_210:
[----:B------:R-:W-:Y:S01]  /*5110*/  @!P4 IADD3 R2, P0, PT, R30, 0x580, RZ ;  /* 0x000005801e02c810 */ /* 0x000fe20007f1e0ff */
[----:B------:R-:W-:Y:S01]  /*5120*/  VOTEU.ALL UP1, P4 ;  /* 0x0000000000ff7886 */ /* 0x000fe20002020000 */
[----:B------:R-:W-:Y:S01]  /*5130*/  UMOV UR18, 0x0 ;  /* 0x0000000000127882 */ /* 0x000fe20000000000 */
[----:B------:R-:W-:Y:S01]  /*5140*/  UMOV UR19, 0x10000000 ;  /* 0x1000000000137882 */ /* 0x000fe20000000000 */
[----:B------:R-:W-:Y:S01]  /*5150*/  @!P4 R2UR UR9, R2 ;  /* 0x000000000209c2ca */ /* 0x000fe200000e0000 */
[----:B-1----:R-:W-:Y:S01]  /*5160*/  @!P4 IMAD.X R0, RZ, RZ, R31, P0 ;  /* 0x000000ffff00c224 */ /* 0x002fe200000e061f */
[----:B------:R-:W-:Y:S01]  /*5170*/  @!UP1 UIADD3 UR10, UPT, UPT, UR34, 0xc0, URZ ;  /* 0x000000c0220a9890 */ /* 0x000fe2000fffe0ff */
[----:B------:R-:W-:Y:S01]  /*5180*/  ISETP.NE.AND P0, PT, R28, 0x2, PT ;  /* 0x000000021c00780c */ /* 0x000fe20003f05270 */
[----:B------:R-:W-:Y:S01]  /*5190*/  UMOV UR11, UR35 ;  /* 0x00000023000b7c82 */ /* 0x000fe20008000000 */
[----:B------:R-:W-:Y:S01]  /*51a0*/  UMOV UR12, UR36 ;  /* 0x00000024000c7c82 */ /* 0x000fe20008000000 */
[----:B------:R-:W-:Y:S01]  /*51b0*/  @!P4 R2UR UR8, R0 ;  /* 0x000000000008c2ca */ /* 0x000fe200000e0000 */
[----:B------:R-:W-:Y:S01]  /*51c0*/  IMAD.IADD R14, R10, 0x1, R94 ;  /* 0x000000010a0e7824 */ /* 0x000fe200078e025e */
[----:B------:R-:W-:Y:S01]  /*51d0*/  @P3 R2UR UR36, R26 ;  /* 0x000000001a2432ca */ /* 0x000fe200000e0000 */
[----:B------:R-:W-:Y:S01]  /*51e0*/  IMAD.IADD R15, R11, 0x1, R95 ;  /* 0x000000010b0f7824 */ /* 0x000fe200078e025f */
[----:B------:R-:W-:Y:S02]  /*51f0*/  SEL R0, RZ, 0x1, P0 ;  /* 0x00000001ff007807 */ /* 0x000fe40000000000 */
[----:B------:R-:W-:Y:S01]  /*5200*/  LOP3.LUT R29, R29, 0x1, RZ, 0x3c, !PT ;  /* 0x000000011d1d7812 */ /* 0x000fe200078e3cff */
[----:B------:R-:W-:Y:S01]  /*5210*/  IMAD.U32 R8, RZ, RZ, UR9 ;  /* 0x00000009ff087e24 */ /* 0x000fe2000f8e00ff */
[----:B------:R-:W-:Y:S01]  /*5220*/  @!UP1 UIADD3 UR9, UPT, UPT, UR7, 0x158, URZ ;  /* 0x0000015807099890 */ /* 0x000fe2000fffe0ff */
[----:B------:R-:W-:Y:S02]  /*5230*/  LOP3.LUT R27, R27, R0, RZ, 0x3c, !PT ;  /* 0x000000001b1b7212 */ /* 0x000fe400078e3cff */
[----:B------:R-:W-:Y:S02]  /*5240*/  SEL R28, R28, RZ, P0 ;  /* 0x000000ff1c1c7207 */ /* 0x000fe40000000000 */
[----:B------:R-:W-:Y:S01]  /*5250*/  IMAD.U32 R9, RZ, RZ, UR8 ;  /* 0x00000008ff097e24 */ /* 0x000fe2000f8e00ff */
[----:B------:R-:W-:Y:S01]  /*5260*/  @!P4 R2UR UR14, R8 ;  /* 0x00000000080ec2ca */ /* 0x000fe200000e0000 */
[----:B------:R-:W-:Y:S01]  /*5270*/  @!UP1 UIADD3 UR8, UPT, UPT, UR7, 0x3400, URZ ;  /* 0x0000340007089890 */ /* 0x000fe2000fffe0ff */
[----:B------:R-:W-:Y:S02]  /*5280*/  VOTEU.ALL UP1, P4 ;  /* 0x0000000000ff7886 */ /* 0x000fe40002020000 */
[----:B------:R-:W-:Y:S11]  /*5290*/  @!P4 R2UR UR15, R9 ;  /* 0x00000000090fc2ca */ /* 0x000ff600000e0000 */
[----:B------:R-:W-:Y:S02]  /*52a0*/  @!UPT UIADD3 URZ, UPT, UPT, URZ, URZ, URZ ;  /* 0x000000fffffff290 */ /* 0x000fe4000fffe0ff */
[----:B------:R2:W-:Y:S01]  /*52b0*/  @!UP1 UTMALDG.3D [UR8], [UR14], desc[UR18] ;  /* 0x000012080e0095b4 */ /* 0x0005e20008011000 */
[----:B------:R2:W-:Y:S01]  /*52c0*/  @!P4 SYNCS.ARRIVE.TRANS64.RED.A0TR RZ, [UR7+0x158], R25 ;  /* 0x00015819ffffc9a7 */ /* 0x0005e20008300407 */
[----:B------:R-:W-:Y:S01]  /*52d0*/  UPLOP3.LUT UP1, UPT, UPT, UPT, UPT, 0x80, 0x8 ;  /* 0x000000000008789c */ /* 0x000fe20003f2f070 */
[----:B------:R-:W-:Y:S01]  /*52e0*/  SYNCS.ARRIVE.TRANS64.RED.A1T0 RZ, [UR13], RZ ;  /* 0x000000ffffff79a7 */ /* 0x000fe2000810040d */
[----:B------:R-:W-:Y:S09]  /*52f0*/  @P3 BRA `(.L_x_95) ;  /* 0xfffffff000a03947 */ /* 0x000ff2000383ffff */
[----:B------:R-:W-:-:S04]  /*5300*/  SHF.L.U32 R2, R29, 0x1f, RZ ;  /* 0x0000001f1d027819 */ /* 0x000fc800000006ff */
[----:B------:R-:W1:Y:S02]  /*5310*/  SYNCS.PHASECHK.TRANS64.TRYWAIT P0, [UR7+0x160], R2 ;  /* 0x00016002ff0075a7 */ /* 0x000e640008001107 */
[----:B-1----:R-:W-:Y:S05]  /*5320*/  @!P0 BRA `(.L_x_96) ;  /* 0x0000005400508947 */ /* 0x002fea0003800000 */
.L_x_212:
[----:B------:R-:W3:Y:S02]  /*5330*/  SYNCS.PHASECHK.TRANS64.TRYWAIT P0, [UR7+0x168], R2 ;  /* 0x00016802ff0075a7 */ /* 0x000ee40008001107 */
[----:B---3--:R-:W-:Y:S05]  /*5340*/  @!P0 BRA `(.L_x_97) ;  /* 0x0000005400608947 */ /* 0x008fea0003800000 */
.L_x_214:
[----:B------:R-:W3:Y:S02]  /*5350*/  SYNCS.PHASECHK.TRANS64.TRYWAIT P0, [UR7+0x170], R2 ;  /* 0x00017002ff0075a7 */ /* 0x000ee40008001107 */
[----:B---3--:R-:W-:Y:S05]  /*5360*/  @!P0 BRA `(.L_x_98) ;  /* 0x0000005400708947 */ /* 0x008fea0003800000 */
.L_x_216:
[----:B-1----:R-:W-:-:S07]  /*5370*/  MOV R0, UR7 ;  /* 0x0000000700007c02 */ /* 0x002fce0008000f00 */
.L_x_99:
[----:B-1----:R-:W-:-:S04]  /*5380*/  SHF.L.U32 R2, R29, 0x1f, RZ ;  /* 0x0000001f1d027819 */ /* 0x002fc800000006ff */
[----:B------:R1:W3:Y:S03]  /*5390*/  SYNCS.PHASECHK.TRANS64.TRYWAIT P0, [R0+URZ+0x178], R2 ;  /* 0x00017802000075a7 */ /* 0x0002e600080011ff */
[----:B---3--:R-:W-:Y:S05]  /*53a0*/  @!P0 NANOSLEEP.SYNCS 0x989680 ;  /* 0x009896800000895d */ /* 0x008fea0003900000 */
[----:B------:R-:W3:Y:S02]  /*53b0*/  @!P0 SYNCS.PHASECHK.TRANS64 P0, [R0+URZ+0x178], R2 ;  /* 0x00017802000085a7 */ /* 0x000ee400080010ff */
[----:B--23--:R-:W-:Y:S05]  /*53c0*/  @P0 EXIT ;  /* 0x000000000000094d */ /* 0x00cfea0003800000 */
[----:B------:R-:W-:Y:S05]  /*53d0*/  BRA `(.L_x_99) ;  /* 0xfffffffc00e87947 */ /* 0x000fea000383ffff */
.L_x_84:
[----:B------:R-:W-:-:S06]  /*53e0*/  UISETP.GE.AND UP1, UPT, UR8, 0x4, UPT ;  /* 0x000000040800788c */ /* 0x000fcc000bf26270 */
[----:B------:R-:W-:-:S13]  /*53f0*/  PLOP3.LUT P0, PT, PT, PT, UP1, 0x80, 0x8 ;  /* 0x000000000008781c */ /* 0x000fda0003f0f018 */
[----:B------:R-:W-:Y:S05]  /*5400*/  @!P0 EXIT ;  /* 0x000000000000894d */ /* 0x000fea0003800000 */
[----:B------:R-:W-:Y:S01]  /*5410*/  BAR.SYNC.DEFER_BLOCKING 0x6, 0xa0 ;  /* 0x0182800000007b1d */ /* 0x000fe20000010000 */
[C---:B------:R-:W-:Y:S01]  /*5420*/  IMAD.SHL.U32 R3, R108.reuse, 0x40, RZ ;  /* 0x000000406c037824 */ /* 0x040fe200078e00ff */
[C---:B------:R-:W-:Y:S01]  /*5430*/  LOP3.LUT R110, R108.reuse, 0x60, RZ, 0xc0, !PT ;  /* 0x000000606c6e7812 */ /* 0x040fe200078ec0ff */
[C---:B------:R-:W-:Y:S01]  /*5440*/  IMAD.SHL.U32 R100, R108.reuse, 0x20, RZ ;  /* 0x000000206c647824 */ /* 0x040fe200078e00ff */
[----:B------:R-:W-:Y:S01]  /*5450*/  CS2R R106, SRZ ;  /* 0x00000000006a7805 */ /* 0x000fe2000001ff00 */
[C---:B------:R-:W-:Y:S01]  /*5460*/  IMAD.SHL.U32 R4, R108.reuse, 0x2, RZ ;  /* 0x000000026c047824 */ /* 0x040fe200078e00ff */
[----:B------:R-:W-:Y:S02]  /*5470*/  UMOV UR49, 0x400 ;  /* 0x0000040000317882 */ /* 0x000fe40000000000 */
[----:B------:R-:W1:Y:S01]  /*5480*/  LDC R99, c[0x0][0x370] ;  /* 0x0000dc00ff637b82 */ /* 0x000e620000000800 */
[----:B------:R-:W-:Y:S01]  /*5490*/  ULEA UR49, UR37, UR49, 0x18 ;  /* 0x0000003125317291 */ /* 0x000fe2000f8ec0ff */
[----:B------:R-:W-:Y:S01]  /*54a0*/  LOP3.LUT R2, R3, 0x180, RZ, 0xc0, !PT ;  /* 0x0000018003027812 */ /* 0x000fe200078ec0ff */
[----:B------:R-:W-:Y:S01]  /*54b0*/  IMAD.U32 R46, R108, 0x10000, RZ ;  /* 0x000100006c2e7824 */ /* 0x000fe200078e00ff */
[----:B------:R-:W-:Y:S01]  /*54c0*/  LOP3.LUT R100, R100, 0xc00, RZ, 0xc0, !PT ;  /* 0x00000c0064647812 */ /* 0x000fe200078ec0ff */
[----:B------:R-:W-:Y:S01]  /*54d0*/  UIADD3 UR4, UPT, UPT, UR49, 0x4400, URZ ;  /* 0x0000440031047890 */ /* 0x000fe2000fffe0ff */
[----:B------:R-:W-:Y:S01]  /*54e0*/  LOP3.LUT R4, R2, 0x20, R4, 0xf8, !PT ;  /* 0x0000002002047812 */ /* 0x000fe200078ef804 */
[----:B------:R-:W-:Y:S01]  /*54f0*/  IMAD.SHL.U32 R2, R108, 0x8, RZ ;  /* 0x000000086c027824 */ /* 0x000fe200078e00ff */
[----:B------:R-:W2:Y:S01]  /*5500*/  LDC R42, c[0x0][0xb0c] ;  /* 0x0002c300ff2a7b82 */ /* 0x000ea20000000800 */
[----:B------:R-:W-:Y:S01]  /*5510*/  LOP3.LUT R100, R100, 0x40, R3, 0xf8, !PT ;  /* 0x0000004064647812 */ /* 0x000fe200078ef803 */
[----:B------:R-:W-:Y:S01]  /*5520*/  IMAD.MOV.U32 R45, RZ, RZ, RZ ;  /* 0x000000ffff2d7224 */ /* 0x000fe200078e00ff */
[----:B------:R-:W-:Y:S01]  /*5530*/  LOP3.LUT R46, R46, 0x600000, RZ, 0xc0, !PT ;  /* 0x006000002e2e7812 */ /* 0x000fe200078ec0ff */
[----:B------:R-:W-:Y:S01]  /*5540*/  IMAD.MOV.U32 R112, RZ, RZ, RZ ;  /* 0x000000ffff707224 */ /* 0x000fe200078e00ff */
[----:B------:R-:W-:-:S02]  /*5550*/  LOP3.LUT R108, R108, 0x2, RZ, 0xc0, !PT ;  /* 0x000000026c6c7812 */ /* 0x000fc400078ec0ff */
[----:B------:R-:W-:Y:S02]  /*5560*/  CS2R R104, SRZ ;  /* 0x0000000000687805 */ /* 0x000fe4000001ff00 */
[----:B------:R-:W-:Y:S01]  /*5570*/  LOP3.LUT R2, R4, 0x30, R2, 0x78, !PT ;  /* 0x0000003004027812 */ /* 0x000fe200078e7802 */
[----:B------:R-:W4:Y:S01]  /*5580*/  LDC R97, c[0x0][0xb20] ;  /* 0x0002c800ff617b82 */ /* 0x000f220000000800 */
[----:B------:R-:W3:Y:S01]  /*5590*/  LDS R0, [UR49+0x240] ;  /* 0x00024031ff007984 */ /* 0x000ee20008000800 */
[----:B------:R-:W-:Y:S01]  /*55a0*/  LOP3.LUT R100, R100, 0x200, R3, 0xf8, !PT ;  /* 0x0000020064647812 */ /* 0x000fe200078ef803 */
[----:B------:R-:W-:Y:S01]  /*55b0*/  IMAD.MOV R102, RZ, RZ, -R108 ;  /* 0x000000ffff667224 */ /* 0x000fe200078e0a6c */
[----:B------:R-:W1:Y:S01]  /*55c0*/  LDCU.64 UR52, c[0x0][0x348] ;  /* 0x00006900ff3477ac */ /* 0x000e620008000a00 */
[----:B------:R-:W-:Y:S01]  /*55d0*/  IMAD.U32 R109, RZ, RZ, UR4 ;  /* 0x00000004ff6d7e24 */ /* 0x000fe2000f8e00ff */
[----:B------:R-:W-:Y:S02]  /*55e0*/  LOP3.LUT R100, R100, R2, RZ, 0xfc, !PT ;  /* 0x0000000264647212 */ /* 0x000fe400078efcff */
[----:B------:R-:W1:Y:S01]  /*55f0*/  LDC R41, c[0x0][0xb30] ;  /* 0x0002cc00ff297b82 */ /* 0x000e620000000800 */
[----:B------:R-:W1:Y:S01]  /*5600*/  LDCU.64 UR38, c[0x0][0x888] ;  /* 0x00011100ff2677ac */ /* 0x000e620008000a00 */
[----:B------:R-:W1:Y:S06]  /*5610*/  LDCU.64 UR44, c[0x0][0x890] ;  /* 0x00011200ff2c77ac */ /* 0x000e6c0008000a00 */
[----:B------:R-:W1:Y:S01]  /*5620*/  LDC.64 R92, c[0x0][0xb10] ;  /* 0x0002c400ff5c7b82 */ /* 0x000e620000000a00 */
[----:B------:R-:W-:-:S07]  /*5630*/  UIADD3 UR48, UPT, UPT, UR49, 0x400, URZ ;  /* 0x0000040031307890 */ /* 0x000fce000fffe0ff */
[----:B------:R-:W1:Y:S08]  /*5640*/  LDC.64 R38, c[0x0][0xb18] ;  /* 0x0002c600ff267b82 */ /* 0x000e700000000a00 */
[----:B------:R-:W1:Y:S08]  /*5650*/  LDC.64 R36, c[0x0][0xb28] ;  /* 0x0002ca00ff247b82 */ /* 0x000e700000000a00 */
[----:B------:R-:W1:Y:S01]  /*5660*/  LDC.64 R90, c[0x0][0x8b0] ;  /* 0x00022c00ff5a7b82 */ /* 0x000e620000000a00 */
[----:B---3--:R-:W-:-:S07]  /*5670*/  IMAD.IADD R46, R0, 0x1, R46 ;  /* 0x00000001002e7824 */ /* 0x008fce00078e022e */
[----:B------:R-:W3:Y:S08]  /*5680*/  LDC.64 R88, c[0x0][0x8a8] ;  /* 0x00022a00ff587b82 */ /* 0x000ef00000000a00 */
[----:B--2-4-:R-:W1:Y:S02]  /*5690*/  LDC R98, c[0x0][0x374] ;  /* 0x0000dd00ff627b82 */ /* 0x014e640000000800 */
.L_x_141:
[----:B------:R-:W-:Y:S02]  /*56a0*/  LEA R0, R112, UR49, 0x3 ;  /* 0x0000003170007c11 */ /* 0x000fe4000f8e18ff */
[----:B------:R-:W-:Y:S02]  /*56b0*/  SHF.L.U32 R2, R106, 0x1f, RZ ;  /* 0x0000001f6a027819 */ /* 0x000fe400000006ff */
[----:B------:R-:W-:Y:S02]  /*56c0*/  LEA R16, R112, UR49, 0x4 ;  /* 0x0000003170107c11 */ /* 0x000fe4000f8e20ff */
[----:B------:R-:W2:Y:S02]  /*56d0*/  SYNCS.PHASECHK.TRANS64.TRYWAIT P0, [R0+URZ+0x190], R2 ;  /* 0x00019002000075a7 */ /* 0x000ea400080011ff */
[----:B-12---:R-:W-:Y:S05]  /*56e0*/  @!P0 BRA `(.L_x_100) ;  /* 0x0000005000a88947 */ /* 0x006fea0003800000 */
.L_x_217:
[----:B------:R-:W4:Y:S01]  /*56f0*/  LDC.64 R10, c[0x0][0xb10] ;  /* 0x0002c400ff0a7b82 */ /* 0x000f220000000a00 */
[----:B------:R-:W3:Y:S01]  /*5700*/  LDS.128 R16, [R16+0x220] ;  /* 0x0002200010107984 */ /* 0x000ee20000000c00 */
[----:B-1----:R-:W-:Y:S01]  /*5710*/  ISETP.NE.AND P1, PT, R41, 0x1, PT ;  /* 0x000000012900780c */ /* 0x002fe20003f25270 */
[----:B--2---:R-:W-:Y:S01]  /*5720*/  VIADD R0, R0, 0x1a0 ;  /* 0x000001a000007836 */ /* 0x004fe20000000000 */
[----:B------:R-:W-:Y:S04]  /*5730*/  ISETP.GE.AND P0, PT, R40, 0x1, PT ;  /* 0x000000012800780c */ /* 0x000fe80003f06270 */
[----:B------:R-:W1:Y:S01]  /*5740*/  LDC.64 R8, c[0x0][0xb18] ;  /* 0x0002c600ff087b82 */ /* 0x000e620000000a00 */
[----:B------:R-:W-:Y:S01]  /*5750*/  PRMT R0, RZ, 0x654, R0 ;  /* 0x00000654ff007816 */ /* 0x000fe20000000000 */
[----:B------:R-:W-:Y:S01]  /*5760*/  @!PT LDS RZ, [RZ] ;  /* 0x00000000fffff984 */ /* 0x000fe20000000800 */
[----:B------:R-:W-:Y:S01]  /*5770*/  @!PT LDS RZ, [RZ] ;  /* 0x00000000fffff984 */ /* 0x000fe20000000800 */
[----:B------:R-:W-:Y:S01]  /*5780*/  @!PT LDS RZ, [RZ] ;  /* 0x00000000fffff984 */ /* 0x000fe20000000800 */
[----:B------:R-:W-:Y:S01]  /*5790*/  @!PT LDS RZ, [RZ] ;  /* 0x00000000fffff984 */ /* 0x000fe20000000800 */
[----:B------:R2:W-:Y:S06]  /*57a0*/  MEMBAR.ALL.CTA ;  /* 0x0000000000007992 */ /* 0x0005ec0000008000 */
[----:B--2---:R-:W2:Y:S01]  /*57b0*/  FENCE.VIEW.ASYNC.S ;  /* 0x00000000000073c6 */ /* 0x004ea20000000000 */
[----:B------:R-:W1:Y:S08]  /*57c0*/  @!P1 LDC R12, c[0x0][0xb20] ;  /* 0x0002c800ff0c9b82 */ /* 0x000e700000000800 */
[----:B------:R-:W1:Y:S01]  /*57d0*/  @!P1 LDC R7, c[0x0][0xb0c] ;  /* 0x0002c300ff079b82 */ /* 0x000e620000000800 */
[----:B--2---:R2:W-:Y:S01]  /*57e0*/  SYNCS.ARRIVE.TRANS64.RED.A1T0 RZ, [R0+URZ], RZ ;  /* 0x000000ff00ff79a7 */ /* 0x0045e200081004ff */
[----:B---3--:R-:W-:Y:S04]  /*57f0*/  LOP3.LUT P4, RZ, R18, 0x1, RZ, 0xc0, !PT ;  /* 0x0000000112ff7812 */ /* 0x008fe8000788c0ff */
[----:B------:R-:W-:Y:S09]  /*5800*/  P2R R111, PR, RZ, 0x10 ;  /* 0x00000010ff6f7803 */ /* 0x000ff20000000000 */
[----:B------:R-:W-:Y:S02]  /*5810*/  @P4 MOV R44, R16 ;  /* 0x00000010002c4202 */ /* 0x000fe40000000f00 */
[----:B------:R-:W-:Y:S01]  /*5820*/  @P4 LOP3.LUT R43, R17, 0xffff, RZ, 0xc0, !PT ;  /* 0x0000ffff112b4812 */ /* 0x000fe200078ec0ff */
[----:B--2-4-:R-:W-:Y:S06]  /*5830*/  @!P0 BRA `(.L_x_101) ;  /* 0x0000000000a48947 */ /* 0x014fec0003800000 */
[----:B------:R-:W-:Y:S01]  /*5840*/  IMAD.HI.U32 R0, R98, R39, RZ ;  /* 0x0000002762007227 */ /* 0x000fe200078e00ff */
[----:B------:R-:W-:Y:S02]  /*5850*/  ISETP.NE.AND P0, PT, R38, 0x1, PT ;  /* 0x000000012600780c */ /* 0x000fe40003f05270 */
[----:B------:R-:W-:Y:S01]  /*5860*/  ISETP.NE.AND P2, PT, R40, 0x1, PT ;  /* 0x000000012800780c */ /* 0x000fe20003f45270 */
[----:B------:R-:W-:Y:S01]  /*5870*/  IMAD.HI.U32 R4, R99, R92, RZ ;  /* 0x0000005c63047227 */ /* 0x000fe200078e00ff */
[----:B------:R-:W-:Y:S02]  /*5880*/  SHF.R.U32.HI R0, RZ, R97, R0 ;  /* 0x00000061ff007219 */ /* 0x000fe40000011600 */
[----:B------:R-:W-:Y:S01]  /*5890*/  ISETP.NE.AND P3, PT, R42, 0x1, PT ;  /* 0x000000012a00780c */ /* 0x000fe20003f65270 */
[----:B------:R-:W-:Y:S01]  /*58a0*/  IMAD.HI.U32 R6, R43, R39, RZ ;  /* 0x000000272b067227 */ /* 0x000fe200078e00ff */
[-C--:B------:R-:W-:Y:S02]  /*58b0*/  SHF.R.U32.HI R4, RZ, R93.reuse, R4 ;  /* 0x0000005dff047219 */ /* 0x080fe40000011604 */
[----:B------:R-:W-:Y:S01]  /*58c0*/  SEL R0, R98, R0, !P0 ;  /* 0x0000000062007207 */ /* 0x000fe20004000000 */
[----:B------:R-:W-:Y:S01]  /*58d0*/  IMAD.HI.U32 R5, R44, R92, RZ ;  /* 0x0000005c2c057227 */ /* 0x000fe200078e00ff */
[----:B------:R-:W-:Y:S03]  /*58e0*/  SEL R4, R99, R4, !P3 ;  /* 0x0000000463047207 */ /* 0x000fe60005800000 */
[-C--:B------:R-:W-:Y:S01]  /*58f0*/  IMAD.HI.U32 R3, R0, R36.reuse, RZ ;  /* 0x0000002400037227 */ /* 0x080fe200078e00ff */
[----:B------:R-:W-:Y:S03]  /*5900*/  SHF.R.U32.HI R5, RZ, R93, R5 ;  /* 0x0000005dff057219 */ /* 0x000fe60000011605 */
[----:B------:R-:W-:Y:S01]  /*5910*/  IMAD.HI.U32 R2, R4, R36, RZ ;  /* 0x0000002404027227 */ /* 0x000fe200078e00ff */
[----:B------:R-:W-:Y:S02]  /*5920*/  @P2 SHF.R.U32.HI R0, RZ, R37, R3 ;  /* 0x00000025ff002219 */ /* 0x000fe40000011603 */
[----:B------:R-:W-:Y:S02]  /*5930*/  SHF.R.U32.HI R3, RZ, R97, R6 ;  /* 0x00000061ff037219 */ /* 0x000fe40000011606 */
[----:B------:R-:W-:Y:S01]  /*5940*/  @P2 SHF.R.U32.HI R4, RZ, R37, R2 ;  /* 0x00000025ff042219 */ /* 0x000fe20000011602 */
[----:B------:R-:W-:Y:S01]  /*5950*/  IMAD R0, R40, R0, RZ ;  /* 0x0000000028007224 */ /* 0x000fe200078e02ff */
[----:B------:R-:W-:Y:S02]  /*5960*/  SEL R3, R43, R3, !P0 ;  /* 0x000000032b037207 */ /* 0x000fe40004000000 */
[----:B------:R-:W-:Y:S01]  /*5970*/  SEL R2, R44, R5, !P3 ;  /* 0x000000052c027207 */ /* 0x000fe20005800000 */
[----:B------:R-:W-:Y:S01]  /*5980*/  IMAD R5, R40, R4, RZ ;  /* 0x0000000428057224 */ /* 0x000fe200078e02ff */
[C---:B------:R-:W-:Y:S01]  /*5990*/  ISETP.GE.AND P0, PT, R3.reuse, R0, PT ;  /* 0x000000000300720c */ /* 0x040fe20003f06270 */
[C---:B------:R-:W-:Y:S03]  /*59a0*/  IMAD.HI.U32 R0, R3.reuse, R36, RZ ;  /* 0x0000002403007227 */ /* 0x040fe600078e00ff */
[C---:B------:R-:W-:Y:S02]  /*59b0*/  ISETP.GE.OR P0, PT, R2.reuse, R5, P0 ;  /* 0x000000050200720c */ /* 0x040fe40000706670 */
[----:B------:R-:W-:Y:S04]  /*59c0*/  SHF.R.U32.HI R0, RZ, R37, R0 ;  /* 0x00000025ff007219 */ /* 0x000fe80000011600 */
[C---:B------:R-:W-:Y:S05]  /*59d0*/  SEL R6, R3.reuse, R0, !P2 ;  /* 0x0000000003067207 */ /* 0x040fea0005000000 */
        /* <DEDUP_REMOVED lines=14> */
[----:B------:R-:W-:Y:S07]  /*5ac0*/  IMAD R43, R3, R38, R43 ;  /* 0x00000026032b7224 */ /* 0x000fee00078e022b */
.L_x_101:
[----:B-1----:R-:W-:Y:S01]  /*5ad0*/  @!P1 ISETP.NE.AND P0, PT, R8, 0x1, PT ;  /* 0x000000010800980c */ /* 0x002fe20003f05270 */
[----:B------:R-:W-:Y:S01]  /*5ae0*/  @!P1 IMAD.HI.U32 R0, R44, R10, RZ ;  /* 0x0000000a2c009227 */ /* 0x000fe200078e00ff */
[----:B------:R-:W-:Y:S01]  /*5af0*/  @!P1 ISETP.NE.AND P2, PT, R7, 0x1, PT ;  /* 0x000000010700980c */ /* 0x000fe20003f45270 */
[----:B------:R-:W-:Y:S01]  /*5b00*/  ULOP3.LUT UP0, URZ, UR48, 0x1b0, URZ, 0xc0, !UPT ;  /* 0x000001b030ff7892 */ /* 0x000fe2000f80c0ff */
[----:B------:R-:W-:Y:S01]  /*5b10*/  R2UR UR42, R15 ;  /* 0x000000000f2a72ca */ /* 0x000fe200000e0000 */
[C---:B------:R-:W-:Y:S01]  /*5b20*/  @!P1 IMAD.HI.U32 R2, R43.reuse, R9, RZ ;  /* 0x000000092b029227 */ /* 0x040fe200078e00ff */
[----:B------:R-:W-:Y:S02]  /*5b30*/  @!P1 SHF.R.U32.HI R0, RZ, R11, R0 ;  /* 0x0000000bff009219 */ /* 0x000fe40000011600 */
[----:B------:R-:W-:Y:S01]  /*5b40*/  R2UR UR41, R14 ;  /* 0x000000000e2972ca */ /* 0x000fe200000e0000 */
[----:B------:R-:W-:Y:S01]  /*5b50*/  VIADD R112, R112, 0x1 ;  /* 0x0000000170707836 */ /* 0x000fe20000000000 */
[----:B------:R-:W-:Y:S02]  /*5b60*/  @!P1 SHF.R.U32.HI R2, RZ, R12, R2 ;  /* 0x0000000cff029219 */ /* 0x000fe40000011602 */
[----:B------:R-:W-:Y:S02]  /*5b70*/  @!P1 SEL R3, R44, R0, !P2 ;  /* 0x000000002c039207 */ /* 0x000fe40005000000 */
[----:B------:R-:W-:Y:S02]  /*5b80*/  @!P1 SEL R2, R43, R2, !P0 ;  /* 0x000000022b029207 */ /* 0x000fe40004000000 */
[----:B------:R-:W-:Y:S01]  /*5b90*/  @P4 SHF.R.U32.HI R103, RZ, 0x10, R17 ;  /* 0x00000010ff674819 */ /* 0x000fe20000011611 */
[----:B------:R-:W-:Y:S02]  /*5ba0*/  USHF.L.U32 UR42, UR42, 0x6, URZ ;  /* 0x000000062a2a7899 */ /* 0x000fe400080006ff */
[----:B------:R-:W-:Y:S02]  /*5bb0*/  @!P1 IMAD.IADD R0, R2, 0x1, -R3 ;  /* 0x0000000102009824 */ /* 0x000fe400078e0a03 */
[----:B------:R-:W-:Y:S01]  /*5bc0*/  @!P1 IMAD.IADD R2, R3, 0x1, -R2 ;  /* 0x0000000103029824 */ /* 0x000fe200078e0a02 */
[----:B------:R-:W-:Y:S01]  /*5bd0*/  USHF.L.U32 UR41, UR41, 0x8, URZ ;  /* 0x0000000829297899 */ /* 0x000fe200080006ff */
[----:B------:R-:W-:Y:S02]  /*5be0*/  @!P1 IMAD R44, R0, R7, R44 ;  /* 0x00000007002c9224 */ /* 0x000fe400078e022c */
[----:B------:R-:W-:Y:S01]  /*5bf0*/  @!P1 IMAD R43, R2, R8, R43 ;  /* 0x00000008022b9224 */ /* 0x000fe200078e022b */
[----:B------:R-:W-:Y:S08]  /*5c00*/  BRA.U !UP0, `(.L_x_102) ;  /* 0x0000000108407547 */ /* 0x000ff0000b800000 */
[----:B------:R-:W1:Y:S01]  /*5c10*/  LDCU.64 UR8, c[0x4][0x88] ;  /* 0x01001100ff0877ac */ /* 0x000e620008000a00 */
[----:B------:R-:W-:Y:S01]  /*5c20*/  MOV R3, 0x0 ;  /* 0x0000000000037802 */ /* 0x000fe20000000f00 */
[----:B------:R-:W-:Y:S02]  /*5c30*/  HFMA2 R12, -RZ, RZ, 0, 5.9604644775390625e-08 ;  /* 0x00000001ff0c7431 */ /* 0x000fe400000001ff */
[----:B------:R-:W-:Y:S02]  /*5c40*/  IMAD.MOV.U32 R8, RZ, RZ, 0x70 ;  /* 0x00000070ff087424 */ /* 0x000fe400078e00ff */
[----:B------:R-:W-:Y:S01]  /*5c50*/  IMAD.MOV.U32 R13, RZ, RZ, RZ ;  /* 0x000000ffff0d7224 */ /* 0x000fe200078e00ff */
[----:B------:R-:W2:Y:S01]  /*5c60*/  LDCU.64 UR6, c[0x4][0x90] ;  /* 0x01001200ff0677ac */ /* 0x000ea20008000a00 */
[----:B------:R-:W3:Y:S01]  /*5c70*/  LDC.64 R2, c[0x4][R3] ;  /* 0x0100000003027b82 */ /* 0x000ee20000000a00 */
[----:B------:R-:W4:Y:S01]  /*5c80*/  LDCU.64 UR4, c[0x4][0x8] ;  /* 0x01000100ff0477ac */ /* 0x000f220008000a00 */
[----:B-1----:R-:W-:Y:S01]  /*5c90*/  MOV R5, UR9 ;  /* 0x0000000900057c02 */ /* 0x002fe20008000f00 */
[----:B------:R-:W-:Y:S01]  /*5ca0*/  IMAD.U32 R4, RZ, RZ, UR8 ;  /* 0x00000008ff047e24 */ /* 0x000fe2000f8e00ff */
[----:B--2---:R-:W-:Y:S01]  /*5cb0*/  MOV R7, UR7 ;  /* 0x0000000700077c02 */ /* 0x004fe20008000f00 */
[----:B------:R-:W-:Y:S01]  /*5cc0*/  IMAD.U32 R6, RZ, RZ, UR6 ;  /* 0x00000006ff067e24 */ /* 0x000fe2000f8e00ff */
[----:B----4-:R-:W-:Y:S01]  /*5cd0*/  MOV R11, UR5 ;  /* 0x00000005000b7c02 */ /* 0x010fe20008000f00 */
[----:B------:R-:W-:Y:S02]  /*5ce0*/  IMAD.U32 R10, RZ, RZ, UR4 ;  /* 0x00000004ff0a7e24 */ /* 0x000fe4000f8e00ff */
[----:B------:R-:W-:Y:S07]  /*5cf0*/  LEPC R20, `(.L_x_102) ;  /* 0x000000001014794e */ /* 0x000fee0000000000 */
[----:B---3-5:R-:W-:Y:S05]  /*5d00*/  CALL.ABS.NOINC R2 ;  /* 0x0000000002007343 */ /* 0x028fea0003c00000 */
.L_x_102:
[----:B------:R-:W-:Y:S01]  /*5d10*/  LOP3.LUT P0, RZ, R109, 0x1b0, RZ, 0xc0, !PT ;  /* 0x000001b06dff7812 */ /* 0x000fe2000780c0ff */
[----:B------:R-:W-:Y:S11]  /*5d20*/  BSSY.RECONVERGENT B6, `(.L_x_103) ;  /* 0x0000013000067945 */ /* 0x000ff60003800200 */
[----:B------:R-:W-:Y:S01]  /*5d30*/  @!UPT UIADD3 URZ, UPT, UPT, URZ, URZ, URZ ;  /* 0x000000fffffff290 */ /* 0x000fe2000fffe0ff */
[----:B------:R-:W-:Y:S05]  /*5d40*/  @!P0 BRA `(.L_x_104) ;  /* 0x0000000000408947 */ /* 0x000fea0003800000 */
        /* <DEDUP_REMOVED lines=16> */
.L_x_104:
[----:B------:R-:W-:Y:S05]  /*5e50*/  BSYNC.RECONVERGENT B6 ;  /* 0x0000000000067941 */ /* 0x000fea0003800200 */
.L_x_103:
[----:B------:R-:W-:Y:S01]  /*5e60*/  ISETP.NE.U32.AND P4, PT, R90, RZ, PT ;  /* 0x000000ff5a00720c */ /* 0x000fe20003f85070 */
[----:B------:R-:W-:Y:S01]  /*5e70*/  UISETP.NE.AND UP2, UPT, UR50, URZ, UPT ;  /* 0x000000ff3200728c */ /* 0x000fe2000bf45270 */
[----:B------:R-:W-:Y:S01]  /*5e80*/  ISETP.NE.U32.AND P2, PT, RZ, UR38, PT ;  /* 0x00000026ff007c0c */ /* 0x000fe2000bf45070 */
[----:B------:R-:W-:Y:S01]  /*5e90*/  UISETP.NE.U32.AND UP1, UPT, UR44, URZ, UPT ;  /* 0x000000ff2c00728c */ /* 0x000fe2000bf25070 */
[----:B------:R-:W-:Y:S01]  /*5ea0*/  ISETP.NE.AND.EX P4, PT, R91, RZ, PT, P4 ;  /* 0x000000ff5b00720c */ /* 0x000fe20003f85340 */
[----:B------:R-:W-:Y:S01]  /*5eb0*/  UPLOP3.LUT UP0, UPT, UPT, UPT, UPT, 0x40, 0x4 ;  /* 0x000000000004789c */ /* 0x000fe20003f0e870 */
[----:B------:R-:W-:Y:S01]  /*5ec0*/  ISETP.NE.AND.EX P2, PT, RZ, UR39, PT, P2 ;  /* 0x00000027ff007c0c */ /* 0x000fe2000bf45320 */
[----:B------:R-:W-:Y:S01]  /*5ed0*/  UISETP.NE.AND.EX UP1, UPT, UR45, URZ, UPT, UP1 ;  /* 0x000000ff2d00728c */ /* 0x000fe2000bf25310 */
[----:B------:R-:W-:Y:S04]  /*5ee0*/  PLOP3.LUT P1, PT, PT, PT, UP2, 0x80, 0x8 ;  /* 0x000000000008781c */ /* 0x000fe80003f2f028 */
[----:B------:R-:W-:Y:S06]  /*5ef0*/  @UP2 UPLOP3.LUT UP0, UPT, UPT, UPT, UP1, 0x80, 0x8 ;  /* 0x000000000008289c */ /* 0x000fec0003f0f010 */
[----:B------:R-:W-:Y:S01]  /*5f00*/  PLOP3.LUT P0, PT, PT, PT, UP0, 0x80, 0x8 ;  /* 0x000000000008781c */ /* 0x000fe20003f0f008 */
[----:B------:R-:W-:Y:S01]  /*5f10*/  @!UPT UIADD3 URZ, UPT, UPT, URZ, URZ, URZ ;  /* 0x000000fffffff290 */ /* 0x000fe2000fffe0ff */
[----:B------:R-:W-:Y:S11]  /*5f20*/  BRA.U !UP1, `(.L_x_105) ;  /* 0x0000000109387547 */ /* 0x000ff6000b800000 */
[----:B------:R-:W-:Y:S01]  /*5f30*/  UISETP.NE.U32.AND UP0, UPT, UR38, URZ, UPT ;  /* 0x000000ff2600728c */ /* 0x000fe2000bf05070 */
[----:B------:R-:W-:Y:S02]  /*5f40*/  HFMA2 R0, -RZ, RZ, 0, 5.9604644775390625e-08 ;  /* 0x00000001ff007431 */ /* 0x000fe400000001ff */
[----:B------:R-:W-:Y:S01]  /*5f50*/  IMAD.MOV.U32 R96, RZ, RZ, 0x1 ;  /* 0x00000001ff607424 */ /* 0x000fe200078e00ff */
[----:B------:R-:W-:Y:S06]  /*5f60*/  UISETP.NE.AND.EX UP0, UPT, UR39, URZ, UPT, UP0 ;  /* 0x000000ff2700728c */ /* 0x000fec000bf05300 */
[----:B------:R-:W-:Y:S05]  /*5f70*/  PLOP3.LUT P3, PT, PT, PT, UP0, 0x80, 0x8 ;  /* 0x000000000008781c */ /* 0x000fea0003f6f008 */
[----:B------:R-:W1:Y:S01]  /*5f80*/  @UP0 LDCU.64 UR6, c[0x0][0x888] ;  /* 0x00011100ff0607ac */ /* 0x000e620008000a00 */
[----:B------:R-:W-:Y:S07]  /*5f90*/  @UP0 UIMAD UR4, UR36, UR44, URZ ;  /* 0x0000002c240402a4 */ /* 0x000fee000f8e02ff */
[----:B------:R-:W-:Y:S01]  /*5fa0*/  @!P3 PRMT R96, R0, 0x7610, R96 ;  /* 0x000076100060b816 */ /* 0x000fe20000000060 */
[----:B-1----:R-:W-:Y:S03]  /*5fb0*/  @UP0 UIMAD.WIDE UR6, UR4, 0x4, UR6 ;  /* 0x00000004040608a5 */ /* 0x002fe6000f8e0206 */
[----:B------:R-:W1:Y:S03]  /*5fc0*/  @!UP0 LDCU UR4, c[0x0][0x880] ;  /* 0x00011000ff0487ac */ /* 0x000e660008000800 */
[----:B------:R-:W-:Y:S01]  /*5fd0*/  IMAD.U32 R2, RZ, RZ, UR6 ;  /* 0x00000006ff027e24 */ /* 0x000fe2000f8e00ff */
[----:B------:R-:W-:Y:S05]  /*5fe0*/  MOV R3, UR7 ;  /* 0x0000000700037c02 */ /* 0x000fea0008000f00 */
[----:B-----5:R2:W5:Y:S02]  /*5ff0*/  @P3 LDG.E R49, desc[UR46][R2.64] ;  /* 0x0000002e02313981 */ /* 0x020564000c1e1900 */
[----:B-12---:R-:W-:Y:S02]  /*6000*/  @!P3 IMAD.U32 R49, RZ, RZ, UR4 ;  /* 0x00000004ff31be24 */ /* 0x006fe4000f8e00ff */
.L_x_105:
[----:B------:R-:W-:Y:S05]  /*6010*/  @!P4 BRA `(.L_x_106) ;  /* 0x000000000020c947 */ /* 0x000fea0003800000 */
[----:B------:R-:W-:Y:S04]  /*6020*/  ISETP.NE.U32.AND P3, PT, R88, RZ, PT ;  /* 0x000000ff5800720c */ /* 0x000fe80003f65070 */
[----:B------:R-:W-:Y:S11]  /*6030*/  ISETP.NE.AND.EX P3, PT, R89, RZ, PT, P3 ;  /* 0x000000ff5900720c */ /* 0x000ff60003f65330 */
[----:B------:R-:W-:Y:S02]  /*6040*/  @!UPT UIADD3 URZ, UPT, UPT, URZ, URZ, URZ ;  /* 0x000000fffffff290 */ /* 0x000fe4000fffe0ff */
[----:B------:R-:W1:Y:S01]  /*6050*/  @P3 LDC.64 R2, c[0x0][0x8a8] ;  /* 0x00022a00ff023b82 */ /* 0x000e620000000a00 */
[----:B------:R-:W-:Y:S04]  /*6060*/  @P3 IMAD R0, R90, UR36, RZ ;  /* 0x000000245a003c24 */ /* 0x000fe8000f8e02ff */
[----:B-1----:R-:W-:Y:S05]  /*6070*/  @P3 IMAD.WIDE R2, R0, 0x4, R2 ;  /* 0x0000000400023825 */ /* 0x002fea00078e0202 */
[----:B-----5:R1:W5:Y:S02]  /*6080*/  @P3 LDG.E R47, desc[UR46][R2.64] ;  /* 0x0000002e022f3981 */ /* 0x020364000c1e1900 */
[----:B-1----:R-:W2:Y:S02]  /*6090*/  @!P3 LDC R47, c[0x0][0x8a0] ;  /* 0x00022800ff2fbb82 */ /* 0x002ea40000000800 */
.L_x_106:
[----:B-----5:R-:W-:Y:S01]  /*60a0*/  FSETP.NEU.AND P4, PT, R49, RZ, PT ;  /* 0x000000ff3100720b */ /* 0x020fe20003f8d000 */
[----:B------:R-:W-:Y:S01]  /*60b0*/  BSSY B1, `(.L_x_107) ;  /* 0x0000042000017945 */ /* 0x000fe20003800000 */
[----:B------:R-:W-:Y:S01]  /*60c0*/  SEL R5, RZ, 0xffffffff, P2 ;  /* 0xffffffffff057807 */ /* 0x000fe20001000000 */
[----:B------:R-:W-:Y:S01]  /*60d0*/  IMAD.MOV.U32 R115, RZ, RZ, 0x1 ;  /* 0x00000001ff737424 */ /* 0x000fe200078e00ff */
[----:B------:R-:W-:Y:S02]  /*60e0*/  LOP3.LUT P3, RZ, R96, 0xff, RZ, 0xc0, !PT ;  /* 0x000000ff60ff7812 */ /* 0x000fe4000786c0ff */
[----:B------:R-:W-:Y:S02]  /*60f0*/  CS2R R86, SRZ ;  /* 0x0000000000567805 */ /* 0x000fe4000001ff00 */
[----:B------:R-:W-:Y:S02]  /*6100*/  @P1 SEL R0, RZ, 0xffffffff, P4 ;  /* 0xffffffffff001807 */ /* 0x000fe40002000000 */
[----:B------:R-:W-:Y:S02]  /*6110*/  CS2R R84, SRZ ;  /* 0x0000000000547805 */ /* 0x000fe4000001ff00 */
[----:B------:R-:W-:Y:S02]  /*6120*/  LEA R2, R105, UR49, 0x3 ;  /* 0x0000003169027c11 */ /* 0x000fe4000f8e18ff */
[----:B------:R-:W-:Y:S02]  /*6130*/  CS2R R82, SRZ ;  /* 0x0000000000527805 */ /* 0x000fe4000001ff00 */
[----:B------:R-:W-:Y:S02]  /*6140*/  @P0 SEL R0, R5, R0, !P3 ;  /* 0x0000000005000207 */ /* 0x000fe40005800000 */
[----:B------:R-:W-:Y:S02]  /*6150*/  CS2R R80, SRZ ;  /* 0x0000000000507805 */ /* 0x000fe4000001ff00 */
[----:B------:R-:W-:Y:S02]  /*6160*/  LEA R113, R45, UR49, 0x3 ;  /* 0x000000312d717c11 */ /* 0x000fe4000f8e18ff */
[----:B------:R-:W-:Y:S02]  /*6170*/  @P1 LOP3.LUT R0, R0, 0x1, RZ, 0xc0, !PT ;  /* 0x0000000100001812 */ /* 0x000fe400078ec0ff */
[----:B------:R-:W-:Y:S02]  /*6180*/  SHF.L.U32 R3, R107, 0x1f, RZ ;  /* 0x0000001f6b037819 */ /* 0x000fe400000006ff */
[----:B------:R-:W-:Y:S02]  /*6190*/  ISETP.NE.U32.OR P6, PT, R0, 0x1, !P1 ;  /* 0x000000010000780c */ /* 0x000fe40004fc5470 */
[----:B------:R-:W-:Y:S02]  /*61a0*/  PLOP3.LUT P2, PT, PT, PT, UP1, 0x80, 0x8 ;  /* 0x000000000008781c */ /* 0x000fe40003f4f018 */
[----:B------:R-:W-:Y:S02]  /*61b0*/  LEA.HI R48, R45, R45, RZ, 0x1 ;  /* 0x0000002d2d307211 */ /* 0x000fe400078f08ff */
[----:B------:R-:W-:Y:S02]  /*61c0*/  SEL R4, RZ, 0xffffffff, P4 ;  /* 0xffffffffff047807 */ /* 0x000fe40002000000 */
[----:B------:R-:W-:Y:S05]  /*61d0*/  P2R R118, PR, RZ, 0x40 ;  /* 0x00000040ff767803 */ /* 0x000fea0000000000 */
[----:B------:R-:W-:Y:S02]  /*61e0*/  @P6 SHF.L.U32 R0, R104, 0x1f, RZ ;  /* 0x0000001f68006819 */ /* 0x000fe400000006ff */
[----:B------:R-:W-:Y:S02]  /*61f0*/  @P2 SEL R4, R5, R4, !P3 ;  /* 0x0000000405042207 */ /* 0x000fe40005800000 */
[----:B------:R1:W3:Y:S02]  /*6200*/  @P6 SYNCS.PHASECHK.TRANS64.TRYWAIT P1, [R2+URZ+0x140], R0 ;  /* 0x00014000020065a7 */ /* 0x0002e400080211ff */
[----:B------:R-:W-:Y:S04]  /*6210*/  LOP3.LUT R4, R4, 0x1, RZ, 0xc0, !PT ;  /* 0x0000000104047812 */ /* 0x000fe800078ec0ff */
[----:B------:R-:W-:Y:S04]  /*6220*/  ISETP.NE.U32.AND P5, PT, R4, 0x1, PT ;  /* 0x000000010400780c */ /* 0x000fe80003fa5070 */
[----:B------:R-:W-:Y:S01]  /*6230*/  P2R R116, PR, RZ, 0x20 ;  /* 0x00000020ff747803 */ /* 0x000fe20000000000 */
[----:B------:R4:W2:Y:S01]  /*6240*/  SYNCS.PHASECHK.TRANS64.TRYWAIT P0, [R113+URZ+0x1b0], R3 ;  /* 0x0001b003710075a7 */ /* 0x0008a200080011ff */
[C---:B-1----:R-:W-:Y:S01]  /*6250*/  IMAD.SHL.U32 R0, R48.reuse, 0x80, RZ ;  /* 0x0000008030007824 */ /* 0x042fe200078e00ff */
[----:B------:R-:W-:Y:S04]  /*6260*/  LOP3.LUT R48, R48, 0xffe, RZ, 0xc0, !PT ;  /* 0x00000ffe30307812 */ /* 0x000fe800078ec0ff */
[----:B------:R-:W-:Y:S01]  /*6270*/  LOP3.LUT R0, R0, 0xffffff00, RZ, 0xc0, !PT ;  /* 0xffffff0000007812 */ /* 0x000fe200078ec0ff */
[----:B------:R-:W-:Y:S04]  /*6280*/  IMAD.IADD R48, R45, 0x1, -R48 ;  /* 0x000000012d307824 */ /* 0x000fe800078e0a30 */
[----:B------:R-:W-:Y:S04]  /*6290*/  IMAD.IADD R0, R46, 0x1, R0 ;  /* 0x000000012e007824 */ /* 0x000fe800078e0200 */
[----:B------:R-:W-:Y:S01]  /*62a0*/  IMAD R48, R48, 0x100000, R0 ;  /* 0x0010000030307824 */ /* 0x000fe200078e0200 */
[----:B---3--:R-:W-:Y:S01]  /*62b0*/  @P6 SEL R115, RZ, 0x1, !P1 ;  /* 0x00000001ff736807 */ /* 0x008fe20004800000 */
[----:B----4-:R-:W-:Y:S06]  /*62c0*/  @!P6 BRA `(.L_x_108) ;  /* 0x000000000080e947 */ /* 0x010fec0003800000 */
[----:B------:R-:W-:Y:S01]  /*62d0*/  @P5 IMAD R5, R105, 0x1000, R100 ;  /* 0x0000100069055824 */ /* 0x000fe200078e0264 */
[----:B------:R-:W-:Y:S01]  /*62e0*/  ISETP.NE.AND P1, PT, R115, RZ, PT ;  /* 0x000000ff7300720c */ /* 0x000fe20003f25270 */
[----:B------:R-:W-:Y:S01]  /*62f0*/  BSSY B0, `(.L_x_109) ;  /* 0x000000b000007945 */ /* 0x000fe20003800000 */
[----:B------:R-:W-:Y:S01]  /*6300*/  CS2R R82, SRZ ;  /* 0x0000000000527805 */ /* 0x000fe2000001ff00 */
[----:B------:R-:W-:Y:S01]  /*6310*/  @P5 VIADD R4, R5, UR49 ;  /* 0x0000003105045c36 */ /* 0x000fe20008000000 */
[----:B------:R-:W-:Y:S02]  /*6320*/  CS2R R80, SRZ ;  /* 0x0000000000507805 */ /* 0x000fe4000001ff00 */
[----:B------:R-:W-:Y:S02]  /*6330*/  CS2R R86, SRZ ;  /* 0x0000000000567805 */ /* 0x000fe4000001ff00 */
[----:B------:R-:W-:Y:S01]  /*6340*/  CS2R R84, SRZ ;  /* 0x0000000000547805 */ /* 0x000fe2000001ff00 */
[----:B------:R-:W-:Y:S04]  /*6350*/  @P5 IMAD R4, R108, -0x10, R4 ;  /* 0xfffffff06c045824 */ /* 0x000fe800078e0204 */
[----:B------:R-:W-:Y:S05]  /*6360*/  @P1 BRA `(.L_x_110) ;  /* 0x00000000000c1947 */ /* 0x000fea0003800000 */
[----:B------:R-:W-:Y:S04]  /*6370*/  SHF.L.U32 R0, R104, 0x1f, RZ ;  /* 0x0000001f68007819 */ /* 0x000fe800000006ff */
[----:B------:R-:W1:Y:S02]  /*6380*/  SYNCS.PHASECHK.TRANS64.TRYWAIT P1, [R2+URZ+0x140], R0 ;  /* 0x00014000020075a7 */ /* 0x000e6400080211ff */
[----:B-1----:R-:W-:Y:S05]  /*6390*/  @!P1 BRA `(.L_x_111) ;  /* 0x0000004400909947 */ /* 0x002fea0003800000 */
.L_x_110:
[----:B------:R-:W-:Y:S05]  /*63a0*/  BSYNC B0 ;  /* 0x0000000000007941 */ /* 0x000fea0003800000 */
.L_x_109:
[----:B------:R-:W-:Y:S01]  /*63b0*/  ISETP.NE.AND P1, PT, R116, RZ, PT ;  /* 0x000000ff7400720c */ /* 0x000fe20003f25270 */
[----:B-1----:R-:W-:Y:S02]  /*63c0*/  VIADD R2, R2, 0x160 ;  /* 0x0000016002027836 */ /* 0x002fe40000000000 */
[----:B------:R-:W-:Y:S02]  /*63d0*/  IMAD.U32 R0, RZ, RZ, UR37 ;  /* 0x00000025ff007e24 */ /* 0x000fe4000f8e00ff */
[----:B------:R-:W-:Y:S03]  /*63e0*/  VIADD R105, R105, 0x1 ;  /* 0x0000000169697836 */ /* 0x000fe60000000000 */
[----:B------:R-:W-:Y:S05]  /*63f0*/  PRMT R0, R0, 0x654, R2 ;  /* 0x0000065400007816 */ /* 0x000fea0000000002 */
[----:B------:R1:W3:Y:S04]  /*6400*/  @P1 LDS.128 R80, [R5+UR49+0x400] ;  /* 0x0004003105501984 */ /* 0x0002e80008000c00 */
[----:B------:R1:W4:Y:S01]  /*6410*/  @P1 LDS.128 R84, [R4+0x410] ;  /* 0x0004100004541984 */ /* 0x0003220000000c00 */
[C---:B------:R-:W-:Y:S01]  /*6420*/  ISETP.NE.AND P1, PT, R105.reuse, 0x4, PT ;  /* 0x000000046900780c */ /* 0x040fe20003f25270 */
[----:B------:R-:W-:Y:S01]  /*6430*/  @!PT LDS RZ, [RZ] ;  /* 0x00000000fffff984 */ /* 0x000fe20000000800 */
[----:B------:R-:W-:Y:S01]  /*6440*/  @!PT LDS RZ, [RZ] ;  /* 0x00000000fffff984 */ /* 0x000fe20000000800 */
[----:B------:R-:W-:Y:S01]  /*6450*/  @!PT LDS RZ, [RZ] ;  /* 0x00000000fffff984 */ /* 0x000fe20000000800 */
[----:B------:R-:W-:Y:S01]  /*6460*/  @!PT LDS RZ, [RZ] ;  /* 0x00000000fffff984 */ /* 0x000fe20000000800 */
[----:B------:R5:W-:Y:S06]  /*6470*/  MEMBAR.ALL.CTA ;  /* 0x0000000000007992 */ /* 0x000bec0000008000 */
[----:B-----5:R-:W5:Y:S01]  /*6480*/  FENCE.VIEW.ASYNC.S ;  /* 0x00000000000073c6 */ /* 0x020f620000000000 */
[----:B------:R-:W-:Y:S01]  /*6490*/  SEL R105, R105, RZ, P1 ;  /* 0x000000ff69697207 */ /* 0x000fe20000800000 */
[----:B-----5:R5:W-:Y:S02]  /*64a0*/  SYNCS.ARRIVE.TRANS64.RED.A1T0 RZ, [R0+URZ], RZ ;  /* 0x000000ff00ff79a7 */ /* 0x020be400081004ff */
[----:B-----5:R-:W-:Y:S04]  /*64b0*/  SEL R0, RZ, 0x1, P1 ;  /* 0x00000001ff007807 */ /* 0x020fe80000800000 */
[----:B-1-3--:R-:W-:Y:S02]  /*64c0*/  LOP3.LUT R104, R104, R0, RZ, 0x3c, !PT ;  /* 0x0000000068687212 */ /* 0x00afe400078e3cff */
.L_x_108:
[----:B------:R-:W-:Y:S05]  /*64d0*/  BSYNC B1 ;  /* 0x0000000000017941 */ /* 0x000fea0003800000 */
.L_x_107:
[----:B------:R-:W-:Y:S04]  /*64e0*/  SHF.R.U32.HI R0, RZ, 0x15, R48 ;  /* 0x00000015ff007819 */ /* 0x000fe80000011630 */
[----:B------:R-:W-:Y:S01]  /*64f0*/  LOP3.LUT P1, RZ, R0, 0x3, R101, 0x48, !PT ;  /* 0x0000000300ff7812 */ /* 0x000fe20007824865 */
[----:B------:R-:W-:Y:S01]  /*6500*/  @!UPT UIADD3 URZ, UPT, UPT, URZ, URZ, URZ ;  /* 0x000000fffffff290 */ /* 0x000fe2000fffe0ff */
[----:B--2---:R-:W-:Y:S11]  /*6510*/  @P0 BRA `(.L_x_112) ;  /* 0x0000000000080947 */ /* 0x004ff60003800000 */
[----:B------:R-:W1:Y:S02]  /*6520*/  SYNCS.PHASECHK.TRANS64.TRYWAIT P0, [R113+URZ+0x1b0], R3 ;  /* 0x0001b003710075a7 */ /* 0x000e6400080011ff */
[----:B-1----:R-:W-:Y:S05]  /*6530*/  @!P0 BRA `(.L_x_113) ;  /* 0x00000044003c8947 */ /* 0x002fea0003800000 */
.L_x_112:
[----:B------:R-:W-:Y:S05]  /*6540*/  @!P1 BRA `(.L_x_114) ;  /* 0x0000000000409947 */ /* 0x000fea0003800000 */
[----:B------:R-:W2:Y:S01]  /*6550*/  LDCU.64 UR8, c[0x4][0x78] ;  /* 0x01000f00ff0877ac */ /* 0x000ea20008000a00 */
[----:B-1----:R-:W-:Y:S01]  /*6560*/  MOV R3, 0x0 ;  /* 0x0000000000037802 */ /* 0x002fe20000000f00 */
[----:B------:R-:W-:Y:S02]  /*6570*/  HFMA2 R12, -RZ, RZ, 0, 5.9604644775390625e-08 ;  /* 0x00000001ff0c7431 */ /* 0x000fe400000001ff */
[----:B------:R-:W-:Y:S02]  /*6580*/  IMAD.MOV.U32 R8, RZ, RZ, 0x192 ;  /* 0x00000192ff087424 */ /* 0x000fe400078e00ff */
[----:B------:R-:W-:Y:S01]  /*6590*/  IMAD.MOV.U32 R13, RZ, RZ, RZ ;  /* 0x000000ffff0d7224 */ /* 0x000fe200078e00ff */
[----:B------:R-:W1:Y:S01]  /*65a0*/  LDCU.64 UR6, c[0x4][0x80] ;  /* 0x01001000ff0677ac */ /* 0x000e620008000a00 */
[----:B------:R-:W3:Y:S01]  /*65b0*/  LDC.64 R2, c[0x4][R3] ;  /* 0x0100000003027b82 */ /* 0x000ee20000000a00 */
[----:B------:R-:W5:Y:S01]  /*65c0*/  LDCU.64 UR4, c[0x4][0x18] ;  /* 0x01000300ff0477ac */ /* 0x000f620008000a00 */
[----:B--2---:R-:W-:Y:S01]  /*65d0*/  MOV R5, UR9 ;  /* 0x0000000900057c02 */ /* 0x004fe20008000f00 */
[----:B------:R-:W-:Y:S01]  /*65e0*/  IMAD.U32 R4, RZ, RZ, UR8 ;  /* 0x00000008ff047e24 */ /* 0x000fe2000f8e00ff */
[----:B-1----:R-:W-:Y:S01]  /*65f0*/  MOV R7, UR7 ;  /* 0x0000000700077c02 */ /* 0x002fe20008000f00 */
[----:B------:R-:W-:Y:S01]  /*6600*/  IMAD.U32 R6, RZ, RZ, UR6 ;  /* 0x00000006ff067e24 */ /* 0x000fe2000f8e00ff */
[----:B-----5:R-:W-:Y:S01]  /*6610*/  MOV R11, UR5 ;  /* 0x00000005000b7c02 */ /* 0x020fe20008000f00 */
[----:B------:R-:W-:Y:S02]  /*6620*/  IMAD.U32 R10, RZ, RZ, UR4 ;  /* 0x00000004ff0a7e24 */ /* 0x000fe4000f8e00ff */
[----:B------:R-:W-:Y:S07]  /*6630*/  LEPC R20, `(.L_x_114) ;  /* 0x000000001014794e */ /* 0x000fee0000000000 */
[----:B---34-:R-:W-:Y:S05]  /*6640*/  CALL.ABS.NOINC R2 ;  /* 0x0000000002007343 */ /* 0x018fea0003c00000 */
.L_x_114:
[----:B------:R-:W-:Y:S01]  /*6650*/  F2FP.F16.E4M3.UNPACK_B R4, R81 ;  /* 0x00000051ff04723e */ /* 0x000fe200020006ff */
[----:B------:R-:W-:Y:S05]  /*6660*/  WARPSYNC.ALL ;  /* 0x0000000000007948 */ /* 0x000fea0003800000 */
[----:B------:R-:W-:Y:S01]  /*6670*/  R2UR UR4, R48 ;  /* 0x00000000300472ca */ /* 0x000fe200000e0000 */
[--C-:B------:R-:W-:Y:S01]  /*6680*/  HADD2.F32 R53, -RZ, R4.reuse.H0_H0 ;  /* 0x20000004ff357230 */ /* 0x100fe20000004100 */
[-C--:B-1----:R-:W-:Y:S01]  /*6690*/  F2FP.F16.E4M3.UNPACK_B R3, R80.reuse ;  /* 0x00000050ff03723e */ /* 0x082fe200020006ff */
[----:B------:R-:W-:Y:S01]  /*66a0*/  HADD2.F32 R54, -RZ, R4.H1_H1 ;  /* 0x30000004ff367230 */ /* 0x000fe20000004100 */
[----:B------:R-:W-:Y:S01]  /*66b0*/  F2FP.F16.E4M3.UNPACK_B R0, R80.H1 ;  /* 0x00000050ff00723e */ /* 0x000fe200030006ff */
[----:B------:R-:W-:Y:S01]  /*66c0*/  BSSY.RECONVERGENT B0, `(.L_x_115) ;  /* 0x0000099000007945 */ /* 0x000fe20003800200 */
[----:B------:R-:W-:Y:S01]  /*66d0*/  F2FP.F16.E4M3.UNPACK_B R64, R83.H1 ;  /* 0x00000053ff40723e */ /* 0x000fe200030006ff */
[--C-:B------:R-:W-:Y:S01]  /*66e0*/  HADD2.F32 R2, -RZ, R3.reuse.H0_H0 ;  /* 0x20000003ff027230 */ /* 0x100fe20000004100 */
[----:B----4-:R-:W-:Y:S01]  /*66f0*/  F2FP.F16.E4M3.UNPACK_B R74, R86 ;  /* 0x00000056ff4a723e */ /* 0x010fe200020006ff */
[----:B------:R-:W-:Y:S01]  /*6700*/  HADD2.F32 R50, -RZ, R3.H1_H1 ;  /* 0x30000003ff327230 */ /* 0x000fe20000004100 */
[----:B------:R-:W-:Y:S01]  /*6710*/  F2FP.F16.E4M3.UNPACK_B R3, R81.H1 ;  /* 0x00000051ff03723e */ /* 0x000fe200030006ff */
[--C-:B------:R-:W-:Y:S01]  /*6720*/  HADD2.F32 R51, -RZ, R0.reuse.H0_H0 ;  /* 0x20000000ff337230 */ /* 0x100fe20000004100 */
[----:B------:R-:W-:Y:S01]  /*6730*/  IADD3 R114, PT, PT, R100, UR49, RZ ;  /* 0x0000003164727c10 */ /* 0x000fe2000fffe0ff */
[----:B------:R-:W-:Y:S01]  /*6740*/  HADD2.F32 R52, -RZ, R0.H1_H1 ;  /* 0x30000000ff347230 */ /* 0x000fe20000004100 */
[----:B------:R-:W-:Y:S01]  /*6750*/  LDTM.16dp32bit_t0_t15.x32 R4, tmem[UR4] ;  /* 0x00000004000479ee */ /* 0x000fe20008a80000 */
[----:B------:R-:W1:Y:S01]  /*6760*/  LDTM.16dp32bit_t16_t31.x32 R4, tmem[UR4+0x20] ;  /* 0x00002004000479ee */ /* 0x000e620008aa0000 */
[-C--:B------:R-:W-:Y:S01]  /*6770*/  F2FP.F16.E4M3.UNPACK_B R0, R82.reuse ;  /* 0x00000052ff00723e */ /* 0x080fe200020006ff */
[--C-:B------:R-:W-:Y:S01]  /*6780*/  HADD2.F32 R55, -RZ, R3.reuse.H0_H0 ;  /* 0x20000003ff377230 */ /* 0x100fe20000004100 */
[----:B------:R-:W-:Y:S01]  /*6790*/  SHF.L.U32 R117, R102, 0x4, RZ ;  /* 0x0000000466757819 */ /* 0x000fe200000006ff */
[----:B------:R-:W-:Y:S01]  /*67a0*/  HADD2.F32 R56, -RZ, R3.H1_H1 ;  /* 0x30000003ff387230 */ /* 0x000fe20000004100 */
[----:B------:R-:W-:Y:S01]  /*67b0*/  F2FP.F16.E4M3.UNPACK_B R3, R82.H1 ;  /* 0x00000052ff03723e */ /* 0x000fe200030006ff */
[--C-:B------:R-:W-:Y:S01]  /*67c0*/  HADD2.F32 R57, -RZ, R0.reuse.H0_H0 ;  /* 0x20000000ff397230 */ /* 0x100fe20000004100 */
[----:B------:R-:W-:Y:S01]  /*67d0*/  IADD3 R114, PT, PT, R114, R117, RZ ;  /* 0x0000007572727210 */ /* 0x000fe20007ffe0ff */
[----:B------:R-:W-:Y:S01]  /*67e0*/  HADD2.F32 R58, -RZ, R0.H1_H1 ;  /* 0x30000000ff3a7230 */ /* 0x000fe20000004100 */
[----:B------:R-:W-:Y:S01]  /*67f0*/  F2FP.F16.E4M3.UNPACK_B R0, R83 ;  /* 0x00000053ff00723e */ /* 0x000fe200020006ff */
[--C-:B------:R-:W-:Y:S01]  /*6800*/  HADD2.F32 R59, -RZ, R3.reuse.H0_H0 ;  /* 0x20000003ff3b7230 */ /* 0x100fe20000004100 */
[----:B------:R-:W-:Y:S01]  /*6810*/  ISETP.NE.AND P0, PT, R110, RZ, PT ;  /* 0x000000ff6e00720c */ /* 0x000fe20003f05270 */
[----:B------:R-:W-:Y:S01]  /*6820*/  HADD2.F32 R60, -RZ, R3.H1_H1 ;  /* 0x30000003ff3c7230 */ /* 0x000fe20000004100 */
[-C--:B------:R-:W-:Y:S01]  /*6830*/  F2FP.F16.E4M3.UNPACK_B R3, R84.reuse ;  /* 0x00000054ff03723e */ /* 0x080fe200020006ff */
[--C-:B------:R-:W-:Y:S01]  /*6840*/  HADD2.F32 R61, -RZ, R0.reuse.H0_H0 ;  /* 0x20000000ff3d7230 */ /* 0x100fe20000004100 */
[----:B------:R-:W-:Y:S01]  /*6850*/  ISETP.NE.AND P6, PT, R118, RZ, PT ;  /* 0x000000ff7600720c */ /* 0x000fe20003fc5270 */
[----:B------:R-:W-:Y:S01]  /*6860*/  HADD2.F32 R62, -RZ, R0.H1_H1 ;  /* 0x30000000ff3e7230 */ /* 0x000fe20000004100 */
[----:B------:R-:W-:Y:S01]  /*6870*/  F2FP.F16.E4M3.UNPACK_B R0, R84.H1 ;  /* 0x00000054ff00723e */ /* 0x000fe200030006ff */
[--C-:B------:R-:W-:Y:S02]  /*6880*/  HADD2.F32 R65, -RZ, R3.reuse.H0_H0 ;  /* 0x20000003ff417230 */ /* 0x100fe40000004100 */
[----:B------:R-:W-:Y:S01]  /*6890*/  HADD2.F32 R66, -RZ, R3.H1_H1 ;  /* 0x30000003ff427230 */ /* 0x000fe20000004100 */
[-C--:B------:R-:W-:Y:S01]  /*68a0*/  F2FP.F16.E4M3.UNPACK_B R3, R85.reuse ;  /* 0x00000055ff03723e */ /* 0x080fe200020006ff */
[--C-:B------:R-:W-:Y:S02]  /*68b0*/  HADD2.F32 R67, -RZ, R0.reuse.H0_H0 ;  /* 0x20000000ff437230 */ /* 0x100fe40000004100 */
[----:B------:R-:W-:Y:S01]  /*68c0*/  HADD2.F32 R68, -RZ, R0.H1_H1 ;  /* 0x30000000ff447230 */ /* 0x000fe20000004100 */
[----:B------:R-:W-:Y:S01]  /*68d0*/  F2FP.F16.E4M3.UNPACK_B R0, R85.H1 ;  /* 0x00000055ff00723e */ /* 0x000fe200030006ff */
[--C-:B------:R-:W-:Y:S02]  /*68e0*/  HADD2.F32 R69, -RZ, R3.reuse.H0_H0 ;  /* 0x20000003ff457230 */ /* 0x100fe40000004100 */
[C---:B-1----:R-:W-:Y:S01]  /*68f0*/  FMUL R7, R47.reuse, R7 ;  /* 0x000000072f077220 */ /* 0x042fe20000400000 */
[----:B------:R-:W-:Y:S01]  /*6900*/  HADD2.F32 R70, -RZ, R3.H1_H1 ;  /* 0x30000003ff467230 */ /* 0x000fe20000004100 */
[----:B------:R-:W-:Y:S01]  /*6910*/  F2FP.F16.E4M3.UNPACK_B R3, R86.H1 ;  /* 0x00000056ff03723e */ /* 0x000fe200030006ff */
[--C-:B------:R-:W-:Y:S02]  /*6920*/  HADD2.F32 R71, -RZ, R0.reuse.H0_H0 ;  /* 0x20000000ff477230 */ /* 0x100fe40000004100 */
[----:B------:R-:W-:Y:S02]  /*6930*/  HADD2.F32 R72, -RZ, R0.H1_H1 ;  /* 0x30000000ff487230 */ /* 0x000fe40000004100 */
[----:B------:R-:W-:Y:S01]  /*6940*/  FMUL R0, R47, R4 ;  /* 0x000000042f007220 */ /* 0x000fe20000400000 */
[--C-:B------:R-:W-:Y:S01]  /*6950*/  HADD2.F32 R73, -RZ, R74.reuse.H0_H0 ;  /* 0x2000004aff497230 */ /* 0x100fe20000004100 */
[----:B------:R-:W-:Y:S01]  /*6960*/  F2FP.F16.E4M3.UNPACK_B R4, R87 ;  /* 0x00000057ff04723e */ /* 0x000fe200020006ff */
[----:B------:R-:W-:Y:S02]  /*6970*/  HADD2.F32 R74, -RZ, R74.H1_H1 ;  /* 0x3000004aff4a7230 */ /* 0x000fe40000004100 */
[----:B------:R-:W-:Y:S01]  /*6980*/  FFMA R0, R49, R2, R0 ;  /* 0x0000000231007223 */ /* 0x000fe20000000000 */
[----:B------:R-:W-:Y:S01]  /*6990*/  FMUL R2, R47, R5 ;  /* 0x000000052f027220 */ /* 0x000fe20000400000 */
[--C-:B------:R-:W-:Y:S01]  /*69a0*/  HADD2.F32 R75, -RZ, R3.reuse.H0_H0 ;  /* 0x20000003ff4b7230 */ /* 0x100fe20000004100 */
[----:B------:R-:W-:Y:S01]  /*69b0*/  F2FP.F16.E4M3.UNPACK_B R5, R87.H1 ;  /* 0x00000057ff05723e */ /* 0x000fe200030006ff */
[----:B------:R-:W-:Y:S02]  /*69c0*/  HADD2.F32 R76, -RZ, R3.H1_H1 ;  /* 0x30000003ff4c7230 */ /* 0x000fe40000004100 */
[----:B------:R-:W-:Y:S01]  /*69d0*/  FFMA R2, R49, R50, R2 ;  /* 0x0000003231027223 */ /* 0x000fe20000000002 */
[--C-:B------:R-:W-:Y:S02]  /*69e0*/  HADD2.F32 R50, -RZ, R4.reuse.H0_H0 ;  /* 0x20000004ff327230 */ /* 0x100fe40000004100 */
[C---:B------:R-:W-:Y:S01]  /*69f0*/  FMUL R3, R47.reuse, R6 ;  /* 0x000000062f037220 */ /* 0x040fe20000400000 */
[--C-:B------:R-:W-:Y:S02]  /*6a00*/  HADD2.F32 R77, -RZ, R5.reuse.H1_H1 ;  /* 0x30000005ff4d7230 */ /* 0x100fe40000004100 */
[C---:B------:R-:W-:Y:S01]  /*6a10*/  FMUL R6, R47.reuse, R11 ;  /* 0x0000000b2f067220 */ /* 0x040fe20000400000 */
[----:B------:R-:W-:Y:S01]  /*6a20*/  FMUL R11, R47, R16 ;  /* 0x000000102f0b7220 */ /* 0x000fe20000400000 */
[C---:B------:R-:W-:Y:S01]  /*6a30*/  FFMA R3, R49.reuse, R51, R3 ;  /* 0x0000003331037223 */ /* 0x040fe20000000003 */
[----:B------:R-:W-:Y:S01]  /*6a40*/  FFMA R7, R49, R52, R7 ;  /* 0x0000003431077223 */ /* 0x000fe20000000007 */
[----:B------:R-:W-:Y:S02]  /*6a50*/  HADD2.F32 R51, -RZ, R4.H1_H1 ;  /* 0x30000004ff337230 */ /* 0x000fe40000004100 */
[C---:B------:R-:W-:Y:S01]  /*6a60*/  FMUL R4, R47.reuse, R9 ;  /* 0x000000092f047220 */ /* 0x040fe20000400000 */
[----:B------:R-:W-:Y:S02]  /*6a70*/  HADD2.F32 R52, -RZ, R5.H0_H0 ;  /* 0x20000005ff347230 */ /* 0x000fe40000004100 */
[----:B------:R-:W-:Y:S01]  /*6a80*/  FMUL R16, R47, R21 ;  /* 0x000000152f107220 */ /* 0x000fe20000400000 */
[----:B------:R-:W-:Y:S01]  /*6a90*/  F2FP.SATFINITE.E4M3.F32.PACK_AB_MERGE_C R78, R7, R3, RZ ;  /* 0x00000003074e723e */ /* 0x000fe200048070ff */
[C---:B------:R-:W-:Y:S01]  /*6aa0*/  FMUL R3, R47.reuse, R8 ;  /* 0x000000082f037220 */ /* 0x040fe20000400000 */
[C---:B------:R-:W-:Y:S01]  /*6ab0*/  FMUL R7, R47.reuse, R12 ;  /* 0x0000000c2f077220 */ /* 0x040fe20000400000 */
[C---:B------:R-:W-:Y:S01]  /*6ac0*/  FMUL R8, R47.reuse, R13 ;  /* 0x0000000d2f087220 */ /* 0x040fe20000400000 */
[----:B------:R-:W-:Y:S01]  /*6ad0*/  FMUL R12, R47, R17 ;  /* 0x000000112f0c7220 */ /* 0x000fe20000400000 */
[C---:B------:R-:W-:Y:S01]  /*6ae0*/  FFMA R3, R49.reuse, R53, R3 ;  /* 0x0000003531037223 */ /* 0x040fe20000000003 */
[----:B------:R-:W-:Y:S01]  /*6af0*/  FFMA R4, R49, R54, R4 ;  /* 0x0000003631047223 */ /* 0x000fe20000000004 */
[C---:B------:R-:W-:Y:S01]  /*6b00*/  FMUL R5, R47.reuse, R10 ;  /* 0x0000000a2f057220 */ /* 0x040fe20000400000 */
[C---:B------:R-:W-:Y:S01]  /*6b10*/  FMUL R9, R47.reuse, R14 ;  /* 0x0000000e2f097220 */ /* 0x040fe20000400000 */
[C---:B------:R-:W-:Y:S01]  /*6b20*/  FMUL R10, R47.reuse, R15 ;  /* 0x0000000f2f0a7220 */ /* 0x040fe20000400000 */
[----:B------:R-:W-:Y:S01]  /*6b30*/  FMUL R15, R47, R20 ;  /* 0x000000142f0f7220 */ /* 0x000fe20000400000 */
[C---:B------:R-:W-:Y:S01]  /*6b40*/  FFMA R5, R49.reuse, R55, R5 ;  /* 0x0000003731057223 */ /* 0x040fe20000000005 */
[C---:B------:R-:W-:Y:S01]  /*6b50*/  FFMA R6, R49.reuse, R56, R6 ;  /* 0x0000003831067223 */ /* 0x040fe20000000006 */
[C---:B------:R-:W-:Y:S01]  /*6b60*/  FFMA R7, R49.reuse, R57, R7 ;  /* 0x0000003931077223 */ /* 0x040fe20000000007 */
[C---:B------:R-:W-:Y:S01]  /*6b70*/  FFMA R8, R49.reuse, R58, R8 ;  /* 0x0000003a31087223 */ /* 0x040fe20000000008 */
[--C-:B------:R-:W-:Y:S02]  /*6b80*/  HADD2.F32 R63, -RZ, R64.reuse.H0_H0 ;  /* 0x20000040ff3f7230 */ /* 0x100fe40000004100 */
[C---:B------:R-:W-:Y:S01]  /*6b90*/  FFMA R9, R49.reuse, R59, R9 ;  /* 0x0000003b31097223 */ /* 0x040fe20000000009 */
[----:B------:R-:W-:Y:S01]  /*6ba0*/  F2FP.SATFINITE.E4M3.F32.PACK_AB_MERGE_C R5, R6, R5, RZ ;  /* 0x000000050605723e */ /* 0x000fe200048070ff */
[C---:B------:R-:W-:Y:S01]  /*6bb0*/  FFMA R10, R49.reuse, R60, R10 ;  /* 0x0000003c310a7223 */ /* 0x040fe2000000000a */
[C---:B------:R-:W-:Y:S01]  /*6bc0*/  FFMA R11, R49.reuse, R61, R11 ;  /* 0x0000003d310b7223 */ /* 0x040fe2000000000b */
[----:B------:R-:W-:Y:S01]  /*6bd0*/  FFMA R12, R49, R62, R12 ;  /* 0x0000003e310c7223 */ /* 0x000fe2000000000c */
[C---:B------:R-:W-:Y:S01]  /*6be0*/  FMUL R20, R47.reuse, R25 ;  /* 0x000000192f147220 */ /* 0x040fe20000400000 */
[C---:B------:R-:W-:Y:S01]  /*6bf0*/  FMUL R25, R47.reuse, R30 ;  /* 0x0000001e2f197220 */ /* 0x040fe20000400000 */
[C---:B------:R-:W-:Y:S01]  /*6c00*/  FMUL R30, R47.reuse, R35 ;  /* 0x000000232f1e7220 */ /* 0x040fe20000400000 */
[----:B------:R-:W-:Y:S01]  /*6c10*/  F2FP.SATFINITE.E4M3.F32.PACK_AB_MERGE_C R9, R10, R9, RZ ;  /* 0x000000090a09723e */ /* 0x000fe200048070ff */
[----:B------:R-:W-:Y:S02]  /*6c20*/  HADD2.F32 R64, -RZ, R64.H1_H1 ;  /* 0x30000040ff407230 */ /* 0x000fe40000004100 */
[C---:B------:R-:W-:Y:S01]  /*6c30*/  FMUL R13, R47.reuse, R18 ;  /* 0x000000122f0d7220 */ /* 0x040fe20000400000 */
[C---:B------:R-:W-:Y:S01]  /*6c40*/  FMUL R14, R47.reuse, R19 ;  /* 0x000000132f0e7220 */ /* 0x040fe20000400000 */
[C---:B------:R-:W-:Y:S01]  /*6c50*/  FMUL R17, R47.reuse, R22 ;  /* 0x000000162f117220 */ /* 0x040fe20000400000 */
[----:B------:R-:W-:Y:S01]  /*6c60*/  FMUL R18, R47, R23 ;  /* 0x000000172f127220 */ /* 0x000fe20000400000 */
[C---:B------:R-:W-:Y:S01]  /*6c70*/  FFMA R13, R49.reuse, R63, R13 ;  /* 0x0000003f310d7223 */ /* 0x040fe2000000000d */
[C---:B------:R-:W-:Y:S01]  /*6c80*/  FFMA R14, R49.reuse, R64, R14 ;  /* 0x00000040310e7223 */ /* 0x040fe2000000000e */
[----:B------:R-:W-:Y:S01]  /*6c90*/  FFMA R15, R49, R65, R15 ;  /* 0x00000041310f7223 */ /* 0x000fe2000000000f */
[----:B------:R-:W-:Y:S01]  /*6ca0*/  FMUL R19, R47, R24 ;  /* 0x000000182f137220 */ /* 0x000fe20000400000 */
[C---:B------:R-:W-:Y:S01]  /*6cb0*/  FFMA R16, R49.reuse, R66, R16 ;  /* 0x0000004231107223 */ /* 0x040fe20000000010 */
[----:B------:R-:W-:Y:S01]  /*6cc0*/  FFMA R17, R49, R67, R17 ;  /* 0x0000004331117223 */ /* 0x000fe20000000011 */
[----:B------:R-:W-:Y:S01]  /*6cd0*/  F2FP.SATFINITE.E4M3.F32.PACK_AB_MERGE_C R13, R14, R13, RZ ;  /* 0x0000000d0e0d723e */ /* 0x000fe200048070ff */
[C---:B------:R-:W-:Y:S01]  /*6ce0*/  FMUL R21, R47.reuse, R26 ;  /* 0x0000001a2f157220 */ /* 0x040fe20000400000 */
[----:B------:R-:W-:Y:S01]  /*6cf0*/  FMUL R22, R47, R27 ;  /* 0x0000001b2f167220 */ /* 0x000fe20000400000 */
[C---:B------:R-:W-:Y:S01]  /*6d00*/  FFMA R18, R49.reuse, R68, R18 ;  /* 0x0000004431127223 */ /* 0x040fe20000000012 */
[----:B------:R-:W-:Y:S01]  /*6d10*/  FFMA R19, R49, R69, R19 ;  /* 0x0000004531137223 */ /* 0x000fe20000000013 */
[----:B------:R-:W-:Y:S01]  /*6d20*/  FMUL R23, R47, R28 ;  /* 0x0000001c2f177220 */ /* 0x000fe20000400000 */
[----:B------:R-:W-:Y:S01]  /*6d30*/  FFMA R20, R49, R70, R20 ;  /* 0x0000004631147223 */ /* 0x000fe20000000014 */
[----:B------:R-:W-:Y:S01]  /*6d40*/  FMUL R24, R47, R29 ;  /* 0x0000001d2f187220 */ /* 0x000fe20000400000 */
[C---:B------:R-:W-:Y:S01]  /*6d50*/  FFMA R21, R49.reuse, R71, R21 ;  /* 0x0000004731157223 */ /* 0x040fe20000000015 */
[----:B------:R-:W-:Y:S01]  /*6d60*/  FFMA R22, R49, R72, R22 ;  /* 0x0000004831167223 */ /* 0x000fe20000000016 */
[C---:B------:R-:W-:Y:S01]  /*6d70*/  FMUL R26, R47.reuse, R31 ;  /* 0x0000001f2f1a7220 */ /* 0x040fe20000400000 */
[----:B------:R-:W-:Y:S01]  /*6d80*/  FMUL R27, R47, R32 ;  /* 0x000000202f1b7220 */ /* 0x000fe20000400000 */
[----:B------:R-:W-:Y:S01]  /*6d90*/  FFMA R23, R49, R73, R23 ;  /* 0x0000004931177223 */ /* 0x000fe20000000017 */
[----:B------:R-:W-:Y:S01]  /*6da0*/  FMUL R28, R47, R33 ;  /* 0x000000212f1c7220 */ /* 0x000fe20000400000 */
[----:B------:R-:W-:Y:S01]  /*6db0*/  FFMA R24, R49, R74, R24 ;  /* 0x0000004a31187223 */ /* 0x000fe20000000018 */
[----:B------:R-:W-:Y:S01]  /*6dc0*/  FMUL R29, R47, R34 ;  /* 0x000000222f1d7220 */ /* 0x000fe20000400000 */
[C---:B------:R-:W-:Y:S01]  /*6dd0*/  FFMA R25, R49.reuse, R75, R25 ;  /* 0x0000004b31197223 */ /* 0x040fe20000000019 */
[C---:B------:R-:W-:Y:S01]  /*6de0*/  FFMA R26, R49.reuse, R76, R26 ;  /* 0x0000004c311a7223 */ /* 0x040fe2000000001a */
[C---:B------:R-:W-:Y:S01]  /*6df0*/  FFMA R27, R49.reuse, R50, R27 ;  /* 0x00000032311b7223 */ /* 0x040fe2000000001b */
[C---:B------:R-:W-:Y:S01]  /*6e00*/  FFMA R28, R49.reuse, R51, R28 ;  /* 0x00000033311c7223 */ /* 0x040fe2000000001c */
[----:B------:R-:W-:Y:S01]  /*6e10*/  F2FP.SATFINITE.E4M3.F32.PACK_AB_MERGE_C R17, R18, R17, RZ ;  /* 0x000000111211723e */ /* 0x000fe200048070ff */
[C---:B------:R-:W-:Y:S01]  /*6e20*/  FFMA R29, R49.reuse, R52, R29 ;  /* 0x00000034311d7223 */ /* 0x040fe2000000001d */
[----:B------:R-:W-:Y:S01]  /*6e30*/  F2FP.SATFINITE.E4M3.F32.PACK_AB_MERGE_C R21, R22, R21, RZ ;  /* 0x000000151615723e */ /* 0x000fe200048070ff */
[----:B------:R-:W-:Y:S01]  /*6e40*/  FFMA R30, R49, R77, R30 ;  /* 0x0000004d311e7223 */ /* 0x000fe2000000001e */
[----:B------:R-:W-:Y:S02]  /*6e50*/  F2FP.SATFINITE.E4M3.F32.PACK_AB_MERGE_C R32, R2, R0, R78 ;  /* 0x000000000220723e */ /* 0x000fe4000480704e */
[----:B------:R-:W-:Y:S02]  /*6e60*/  F2FP.SATFINITE.E4M3.F32.PACK_AB_MERGE_C R33, R4, R3, R5 ;  /* 0x000000030421723e */ /* 0x000fe40004807005 */
[----:B------:R-:W-:Y:S02]  /*6e70*/  F2FP.SATFINITE.E4M3.F32.PACK_AB_MERGE_C R34, R8, R7, R9 ;  /* 0x000000070822723e */ /* 0x000fe40004807009 */
[----:B------:R-:W-:Y:S02]  /*6e80*/  F2FP.SATFINITE.E4M3.F32.PACK_AB_MERGE_C R35, R12, R11, R13 ;  /* 0x0000000b0c23723e */ /* 0x000fe4000480700d */
[----:B------:R-:W-:Y:S02]  /*6e90*/  F2FP.SATFINITE.E4M3.F32.PACK_AB_MERGE_C R16, R16, R15, R17 ;  /* 0x0000000f1010723e */ /* 0x000fe40004807011 */
[----:B------:R-:W-:Y:S01]  /*6ea0*/  F2FP.SATFINITE.E4M3.F32.PACK_AB_MERGE_C R17, R20, R19, R21 ;  /* 0x000000131411723e */ /* 0x000fe20004807015 */
[----:B------:R1:W-:Y:S01]  /*6eb0*/  STS.128 [R100+UR49+0x4400], R32 ;  /* 0x0044002064007988 */ /* 0x0003e20008000c31 */
[----:B------:R-:W-:Y:S02]  /*6ec0*/  F2FP.SATFINITE.E4M3.F32.PACK_AB_MERGE_C R18, R26, R25, RZ ;  /* 0x000000191a12723e */ /* 0x000fe400048070ff */
[----:B------:R-:W-:Y:S02]  /*6ed0*/  F2FP.SATFINITE.E4M3.F32.PACK_AB_MERGE_C R19, R30, R29, RZ ;  /* 0x0000001d1e13723e */ /* 0x000fe400048070ff */
[----:B------:R-:W-:Y:S02]  /*6ee0*/  F2FP.SATFINITE.E4M3.F32.PACK_AB_MERGE_C R18, R24, R23, R18 ;  /* 0x000000171812723e */ /* 0x000fe40004807012 */
[----:B------:R-:W-:Y:S02]  /*6ef0*/  F2FP.SATFINITE.E4M3.F32.PACK_AB_MERGE_C R19, R28, R27, R19 ;  /* 0x0000001b1c13723e */ /* 0x000fe40004807013 */
[----:B------:R-:W-:Y:S02]  /*6f00*/  LEA R0, R105, UR49, 0x3 ;  /* 0x0000003169007c11 */ /* 0x000fe4000f8e18ff */
[----:B------:R-:W-:Y:S01]  /*6f10*/  @P6 SHF.L.U32 R2, R104, 0x1f, RZ ;  /* 0x0000001f68026819 */ /* 0x000fe200000006ff */
[----:B------:R1:W-:Y:S01]  /*6f20*/  STS.128 [R114+0x4410], R16 ;  /* 0x0044101072007388 */ /* 0x0003e20000000c00 */
[----:B------:R-:W-:Y:S01]  /*6f30*/  @!PT LDS RZ, [RZ] ;  /* 0x00000000fffff984 */ /* 0x000fe20000000800 */
[----:B------:R-:W-:Y:S01]  /*6f40*/  @!PT LDS RZ, [RZ] ;  /* 0x00000000fffff984 */ /* 0x000fe20000000800 */
[----:B------:R-:W-:Y:S01]  /*6f50*/  @!PT LDS RZ, [RZ] ;  /* 0x00000000fffff984 */ /* 0x000fe20000000800 */
[----:B------:R-:W-:Y:S01]  /*6f60*/  @!PT LDS RZ, [RZ] ;  /* 0x00000000fffff984 */ /* 0x000fe20000000800 */
[----:B------:R2:W-:Y:S07]  /*6f70*/  MEMBAR.ALL.CTA ;  /* 0x0000000000007992 */ /* 0x0005ee0000008000 */
[----:B--2---:R-:W2:Y:S02]  /*6f80*/  FENCE.VIEW.ASYNC.S ;  /* 0x00000000000073c6 */ /* 0x004ea40000000000 */
[----:B--2---:R-:W-:Y:S06]  /*6f90*/  BAR.SYNC.DEFER_BLOCKING 0x1, 0x80 ;  /* 0x0042000000007b1d */ /* 0x004fec0000010000 */
[----:B------:R-:W-:Y:S05]  /*6fa0*/  @P0 BRA `(.L_x_116) ;  /* 0x0000000000280947 */ /* 0x000fea0003800000 */
[----:B------:R-:W-:Y:S02]  /*6fb0*/  UIADD3 UR4, UPT, UPT, UR49, 0x4400, URZ ;  /* 0x0000440031047890 */ /* 0x000fe4000fffe0ff */
[----:B------:R-:W-:Y:S01]  /*6fc0*/  UIADD3 UR6, UP0, UPT, UR52, 0x680, URZ ;  /* 0x0000068034067890 */ /* 0x000fe2000ff1e0ff */
[----:B------:R-:W-:Y:S03]  /*6fd0*/  UMOV UR43, UR36 ;  /* 0x00000024002b7c82 */ /* 0x000fe60008000000 */
[----:B------:R-:W-:Y:S01]  /*6fe0*/  MOV R109, UR4 ;  /* 0x00000004006d7c02 */ /* 0x000fe20008000f00 */
[----:B------:R-:W-:Y:S03]  /*6ff0*/  UIADD3.X UR7, UPT, UPT, URZ, UR53, URZ, UP0, !UPT ;  /* 0x00000035ff077290 */ /* 0x000fe600087fe4ff */
[----:B------:R-:W-:Y:S11]  /*7000*/  R2UR UR40, R109 ;  /* 0x000000006d2872ca */ /* 0x000ff600000e0000 */
[----:B------:R-:W-:Y:S02]  /*7010*/  @!UPT UIADD3 URZ, UPT, UPT, URZ, URZ, URZ ;  /* 0x000000fffffff290 */ /* 0x000fe4000fffe0ff */
[----:B------:R2:W-:Y:S01]  /*7020*/  UTMASTG.3D [UR40], [UR6] ;  /* 0x00000028060073b5 */ /* 0x0005e20008010000 */
[----:B------:R0:W-:Y:S01]  /*7030*/  UTMACMDFLUSH ;  /* 0x00000000000079b7 */ /* 0x0001e20000000000 */
[----:B--2---:R-:W-:Y:S04]  /*7040*/  DEPBAR.LE SB0, 0x1 ;  /* 0x000080400000791a */ /* 0x004fe80000000000 */
.L_x_116:
[----:B------:R-:W-:Y:S05]  /*7050*/  BSYNC.RECONVERGENT B0 ;  /* 0x0000000000007941 */ /* 0x000fea0003800200 */
.L_x_115:
[----:B------:R-:W-:Y:S06]  /*7060*/  BAR.SYNC.DEFER_BLOCKING 0x1, 0x80 ;  /* 0x0042000000007b1d */ /* 0x000fec0000010000 */
[----:B------:R-:W2:Y:S01]  /*7070*/  @P6 SYNCS.PHASECHK.TRANS64.TRYWAIT P0, [R0+URZ+0x140], R2 ;  /* 0x00014002000065a7 */ /* 0x000ea200080011ff */
[----:B------:R-:W-:Y:S01]  /*7080*/  BSSY B1, `(.L_x_117) ;  /* 0x0000021000017945 */ /* 0x000fe20003800000 */
[----:B--2---:R-:W-:Y:S03]  /*7090*/  @P6 SEL R115, RZ, 0x1, !P0 ;  /* 0x00000001ff736807 */ /* 0x004fe60004000000 */
[----:B------:R-:W-:Y:S05]  /*70a0*/  @!P6 BRA `(.L_x_118) ;  /* 0x000000000078e947 */ /* 0x000fea0003800000 */
[----:B------:R-:W-:Y:S01]  /*70b0*/  ISETP.NE.AND P1, PT, R116, RZ, PT ;  /* 0x000000ff7400720c */ /* 0x000fe20003f25270 */
[----:B------:R-:W-:Y:S01]  /*70c0*/  BSSY B0, `(.L_x_119) ;  /* 0x0000009000007945 */ /* 0x000fe20003800000 */
[----:B------:R-:W-:Y:S11]  /*70d0*/  ISETP.NE.AND P0, PT, R115, RZ, PT ;  /* 0x000000ff7300720c */ /* 0x000ff60003f05270 */
[----:B------:R-:W-:Y:S05]  /*70e0*/  @P1 IMAD R2, R105, 0x1000, R100 ;  /* 0x0000100069021824 */ /* 0x000fea00078e0264 */
[----:B------:R-:W-:Y:S05]  /*70f0*/  @P1 IADD3 R4, PT, PT, R2, UR49, RZ ;  /* 0x0000003102041c10 */ /* 0x000fea000fffe0ff */
[----:B------:R-:W-:Y:S01]  /*7100*/  @P1 IMAD.IADD R4, R4, 0x1, R117 ;  /* 0x0000000104041824 */ /* 0x000fe200078e0275 */
[----:B------:R-:W-:Y:S06]  /*7110*/  @P0 BRA `(.L_x_120) ;  /* 0x00000000000c0947 */ /* 0x000fec0003800000 */
[----:B------:R-:W-:Y:S04]  /*7120*/  SHF.L.U32 R3, R104, 0x1f, RZ ;  /* 0x0000001f68037819 */ /* 0x000fe800000006ff */
[----:B------:R-:W2:Y:S02]  /*7130*/  SYNCS.PHASECHK.TRANS64.TRYWAIT P0, [R0+URZ+0x140], R3 ;  /* 0x00014003000075a7 */ /* 0x000ea400080011ff */
[----:B--2---:R-:W-:Y:S05]  /*7140*/  @!P0 BRA `(.L_x_121) ;  /* 0x00000038004c8947 */ /* 0x004fea0003800000 */
.L_x_120:
[----:B------:R-:W-:Y:S05]  /*7150*/  BSYNC B0 ;  /* 0x0000000000007941 */ /* 0x000fea0003800000 */
.L_x_119:
[----:B------:R-:W-:Y:S01]  /*7160*/  ISETP.NE.AND P0, PT, R116, RZ, PT ;  /* 0x000000ff7400720c */ /* 0x000fe20003f05270 */
[----:B------:R-:W-:Y:S11]  /*7170*/  VIADD R105, R105, 0x1 ;  /* 0x0000000169697836 */ /* 0x000ff60000000000 */
[----:B------:R-:W-:Y:S01]  /*7180*/  @!UPT UIADD3 URZ, UPT, UPT, URZ, URZ, URZ ;  /* 0x000000fffffff290 */ /* 0x000fe2000fffe0ff */
[----:B------:R3:W4:Y:S04]  /*7190*/  @P0 LDS.128 R80, [R2+UR49+0x400] ;  /* 0x0004003102500984 */ /* 0x0007280008000c00 */
[----:B------:R1:W1:Y:S01]  /*71a0*/  @P0 LDS.128 R84, [R4+0x410] ;  /* 0x0004100004540984 */ /* 0x0002620000000c00 */
        /* <DEDUP_REMOVED lines=8> */
[----:B---3--:R-:W-:Y:S02]  /*7230*/  VIADD R2, R0, 0x160 ;  /* 0x0000016000027836 */ /* 0x008fe40000000000 */
[----:B--2---:R-:W-:Y:S05]  /*7240*/  IMAD.U32 R0, RZ, RZ, UR37 ;  /* 0x00000025ff007e24 */ /* 0x004fea000f8e00ff */
[----:B------:R-:W-:Y:S04]  /*7250*/  PRMT R0, R0, 0x654, R2 ;  /* 0x0000065400007816 */ /* 0x000fe80000000002 */
[----:B-----5:R2:W-:Y:S02]  /*7260*/  SYNCS.ARRIVE.TRANS64.RED.A1T0 RZ, [R0+URZ], RZ ;  /* 0x000000ff00ff79a7 */ /* 0x0205e400081004ff */
[----:B--2---:R-:W-:Y:S04]  /*7270*/  SEL R0, RZ, 0x1, P0 ;  /* 0x00000001ff007807 */ /* 0x004fe80000000000 */
[----:B-1--4-:R-:W-:Y:S02]  /*7280*/  LOP3.LUT R104, R104, R0, RZ, 0x3c, !PT ;  /* 0x0000000068687212 */ /* 0x012fe400078e3cff */
.L_x_118:
[----:B------:R-:W-:Y:S05]  /*7290*/  BSYNC B1 ;  /* 0x0000000000017941 */ /* 0x000fea0003800000 */
.L_x_117:
[----:B------:R-:W-:Y:S05]  /*72a0*/  VIADD R0, R48, 0x40 ;  /* 0x0000004030007836 */ /* 0x000fea0000000000 */
[----:B------:R-:W-:Y:S04]  /*72b0*/  SHF.R.U32.HI R0, RZ, 0x15, R0 ;  /* 0x00000015ff007819 */ /* 0x000fe80000011600 */
[----:B------:R-:W-:Y:S11]  /*72c0*/  LOP3.LUT P0, RZ, R0, 0x3, R101, 0x48, !PT ;  /* 0x0000000300ff7812 */ /* 0x000ff60007804865 */
[----:B------:R-:W-:Y:S02]  /*72d0*/  @!UPT UIADD3 URZ, UPT, UPT, URZ, URZ, URZ ;  /* 0x000000fffffff290 */ /* 0x000fe4000fffe0ff */
[----:B------:R-:W-:Y:S05]  /*72e0*/  @!P0 BRA `(.L_x_122) ;  /* 0x0000000000408947 */ /* 0x000fea0003800000 */
[----:B------:R-:W2:Y:S01]  /*72f0*/  LDCU.64 UR8, c[0x4][0x78] ;  /* 0x01000f00ff0877ac */ /* 0x000ea20008000a00 */
[----:B------:R-:W-:Y:S01]  /*7300*/  MOV R3, 0x0 ;  /* 0x0000000000037802 */ /* 0x000fe20000000f00 */
[----:B------:R-:W-:Y:S02]  /*7310*/  HFMA2 R12, -RZ, RZ, 0, 5.9604644775390625e-08 ;  /* 0x00000001ff0c7431 */ /* 0x000fe400000001ff */
[----:B------:R-:W-:Y:S02]  /*7320*/  IMAD.MOV.U32 R8, RZ, RZ, 0x192 ;  /* 0x00000192ff087424 */ /* 0x000fe400078e00ff */
[----:B------:R-:W-:Y:S01]  /*7330*/  IMAD.MOV.U32 R13, RZ, RZ, RZ ;  /* 0x000000ffff0d7224 */ /* 0x000fe200078e00ff */
[----:B------:R-:W3:Y:S01]  /*7340*/  LDCU.64 UR6, c[0x4][0x80] ;  /* 0x01001000ff0677ac */ /* 0x000ee20008000a00 */
[----:B------:R-:W4:Y:S01]  /*7350*/  LDC.64 R2, c[0x4][R3] ;  /* 0x0100000003027b82 */ /* 0x000f220000000a00 */
[----:B------:R-:W5:Y:S01]  /*7360*/  LDCU.64 UR4, c[0x4][0x18] ;  /* 0x01000300ff0477ac */ /* 0x000f620008000a00 */
[----:B--2---:R-:W-:Y:S01]  /*7370*/  MOV R5, UR9 ;  /* 0x0000000900057c02 */ /* 0x004fe20008000f00 */
[----:B------:R-:W-:Y:S01]  /*7380*/  IMAD.U32 R4, RZ, RZ, UR8 ;  /* 0x00000008ff047e24 */ /* 0x000fe2000f8e00ff */
[----:B---3--:R-:W-:Y:S01]  /*7390*/  MOV R7, UR7 ;  /* 0x0000000700077c02 */ /* 0x008fe20008000f00 */
[----:B------:R-:W-:Y:S01]  /*73a0*/  IMAD.U32 R6, RZ, RZ, UR6 ;  /* 0x00000006ff067e24 */ /* 0x000fe2000f8e00ff */
[----:B-----5:R-:W-:Y:S01]  /*73b0*/  MOV R11, UR5 ;  /* 0x00000005000b7c02 */ /* 0x020fe20008000f00 */
[----:B------:R-:W-:Y:S02]  /*73c0*/  IMAD.U32 R10, RZ, RZ, UR4 ;  /* 0x00000004ff0a7e24 */ /* 0x000fe4000f8e00ff */
[----:B------:R-:W-:Y:S07]  /*73d0*/  LEPC R20, `(.L_x_122) ;  /* 0x000000001014794e */ /* 0x000fee0000000000 */
[----:B-1--4-:R-:W-:Y:S05]  /*73e0*/  CALL.ABS.NOINC R2 ;  /* 0x0000000002007343 */ /* 0x012fea0003c00000 */
.L_x_122:
[-C--:B------:R-:W-:Y:S01]  /*73f0*/  F2FP.F16.E4M3.UNPACK_B R0, R81.reuse ;  /* 0x00000051ff00723e */ /* 0x080fe200020006ff */
[----:B------:R-:W-:Y:S05]  /*7400*/  WARPSYNC.ALL ;  /* 0x0000000000007948 */ /* 0x000fea0003800000 */
[----:B------:R-:W-:Y:S01]  /*7410*/  R2UR UR4, R48 ;  /* 0x00000000300472ca */ /* 0x000fe200000e0000 */
[--C-:B------:R-:W-:Y:S01]  /*7420*/  HADD2.F32 R54, -RZ, R0.reuse.H0_H0 ;  /* 0x20000000ff367230 */ /* 0x100fe20000004100 */
[-C--:B------:R-:W-:Y:S01]  /*7430*/  F2FP.F16.E4M3.UNPACK_B R2, R80.reuse.H1 ;  /* 0x00000050ff02723e */ /* 0x080fe200030006ff */
[----:B------:R-:W-:Y:S01]  /*7440*/  HADD2.F32 R55, -RZ, R0.H1_H1 ;  /* 0x30000000ff377230 */ /* 0x000fe20000004100 */
[----:B------:R-:W-:Y:S01]  /*7450*/  F2FP.F16.E4M3.UNPACK_B R0, R81.H1 ;  /* 0x00000051ff00723e */ /* 0x000fe200030006ff */
[----:B------:R-:W-:Y:S01]  /*7460*/  BSSY.RECONVERGENT B0, `(.L_x_123) ;  /* 0x0000095000007945 */ /* 0x000fe20003800200 */
[----:B------:R-:W-:Y:S01]  /*7470*/  F2FP.F16.E4M3.UNPACK_B R3, R80 ;  /* 0x00000050ff03723e */ /* 0x000fe200020006ff */
[----:B------:R-:W-:Y:S01]  /*7480*/  HADD2.F32 R52, -RZ, R2.H0_H0 ;  /* 0x20000002ff347230 */ /* 0x000fe20000004100 */
[----:B------:R-:W-:Y:S01]  /*7490*/  ISETP.NE.AND P0, PT, R110, RZ, PT ;  /* 0x000000ff6e00720c */ /* 0x000fe20003f05270 */
[--C-:B------:R-:W-:Y:S01]  /*74a0*/  HADD2.F32 R56, -RZ, R0.reuse.H0_H0 ;  /* 0x20000000ff387230 */ /* 0x100fe20000004100 */
[----:B------:R-:W-:Y:S01]  /*74b0*/  ISETP.NE.AND P6, PT, R118, RZ, PT ;  /* 0x000000ff7600720c */ /* 0x000fe20003fc5270 */
[----:B------:R-:W-:Y:S01]  /*74c0*/  HADD2.F32 R57, -RZ, R0.H1_H1 ;  /* 0x30000000ff397230 */ /* 0x000fe20000004100 */
[-C--:B------:R-:W-:Y:S01]  /*74d0*/  F2FP.F16.E4M3.UNPACK_B R0, R83.reuse ;  /* 0x00000053ff00723e */ /* 0x080fe200020006ff */
[----:B-1----:R-:W-:Y:S01]  /*74e0*/  LDTM.16dp32bit_t0_t15.x32 R4, tmem[UR4+0x40] ;  /* 0x00004004000479ee */ /* 0x002fe20008a80000 */
[----:B------:R-:W1:Y:S01]  /*74f0*/  LDTM.16dp32bit_t16_t31.x32 R4, tmem[UR4+0x60] ;  /* 0x00006004000479ee */ /* 0x000e620008aa0000 */
[----:B------:R-:W-:Y:S01]  /*7500*/  HADD2.F32 R53, -RZ, R2.H1_H1 ;  /* 0x30000002ff357230 */ /* 0x000fe20000004100 */
[----:B------:R-:W-:Y:S01]  /*7510*/  F2FP.F16.E4M3.UNPACK_B R2, R82.H1 ;  /* 0x00000052ff02723e */ /* 0x000fe200030006ff */
[--C-:B------:R-:W-:Y:S02]  /*7520*/  HADD2.F32 R50, -RZ, R3.reuse.H0_H0 ;  /* 0x20000003ff327230 */ /* 0x100fe40000004100 */
[--C-:B------:R-:W-:Y:S02]  /*7530*/  HADD2.F32 R62, -RZ, R0.reuse.H0_H0 ;  /* 0x20000000ff3e7230 */ /* 0x100fe40000004100 */
[----:B------:R-:W-:Y:S01]  /*7540*/  HADD2.F32 R63, -RZ, R0.H1_H1 ;  /* 0x30000000ff3f7230 */ /* 0x000fe20000004100 */
[----:B------:R-:W-:Y:S01]  /*7550*/  F2FP.F16.E4M3.UNPACK_B R0, R84.H1 ;  /* 0x00000054ff00723e */ /* 0x000fe200030006ff */
[--C-:B------:R-:W-:Y:S02]  /*7560*/  HADD2.F32 R60, -RZ, R2.reuse.H0_H0 ;  /* 0x20000002ff3c7230 */ /* 0x100fe40000004100 */
[----:B------:R-:W-:Y:S01]  /*7570*/  HADD2.F32 R61, -RZ, R2.H1_H1 ;  /* 0x30000002ff3d7230 */ /* 0x000fe20000004100 */
[----:B------:R-:W-:Y:S01]  /*7580*/  F2FP.F16.E4M3.UNPACK_B R2, R83.H1 ;  /* 0x00000053ff02723e */ /* 0x000fe200030006ff */
[----:B------:R-:W-:Y:S01]  /*7590*/  HADD2.F32 R51, -RZ, R3.H1_H1 ;  /* 0x30000003ff337230 */ /* 0x000fe20000004100 */
[----:B------:R-:W-:Y:S01]  /*75a0*/  F2FP.F16.E4M3.UNPACK_B R3, R82 ;  /* 0x00000052ff03723e */ /* 0x000fe200020006ff */
[--C-:B------:R-:W-:Y:S02]  /*75b0*/  HADD2.F32 R68, -RZ, R0.reuse.H0_H0 ;  /* 0x20000000ff447230 */ /* 0x100fe40000004100 */
[----:B------:R-:W-:Y:S01]  /*75c0*/  HADD2.F32 R69, -RZ, R0.H1_H1 ;  /* 0x30000000ff457230 */ /* 0x000fe20000004100 */
[-C--:B------:R-:W-:Y:S01]  /*75d0*/  F2FP.F16.E4M3.UNPACK_B R0, R85.reuse.H1 ;  /* 0x00000055ff00723e */ /* 0x080fe200030006ff */
[--C-:B------:R-:W-:Y:S02]  /*75e0*/  HADD2.F32 R64, -RZ, R2.reuse.H0_H0 ;  /* 0x20000002ff407230 */ /* 0x100fe40000004100 */
[----:B------:R-:W-:Y:S01]  /*75f0*/  HADD2.F32 R65, -RZ, R2.H1_H1 ;  /* 0x30000002ff417230 */ /* 0x000fe20000004100 */
[----:B------:R-:W-:Y:S01]  /*7600*/  F2FP.F16.E4M3.UNPACK_B R2, R85 ;  /* 0x00000055ff02723e */ /* 0x000fe200020006ff */
[--C-:B------:R-:W-:Y:S02]  /*7610*/  HADD2.F32 R58, -RZ, R3.reuse.H0_H0 ;  /* 0x20000003ff3a7230 */ /* 0x100fe40000004100 */
[C---:B-1----:R-:W-:Y:S01]  /*7620*/  FMUL R7, R47.reuse, R7 ;  /* 0x000000072f077220 */ /* 0x042fe20000400000 */
[----:B------:R-:W-:Y:S01]  /*7630*/  HADD2.F32 R59, -RZ, R3.H1_H1 ;  /* 0x30000003ff3b7230 */ /* 0x000fe20000004100 */
[----:B------:R-:W-:Y:S01]  /*7640*/  F2FP.F16.E4M3.UNPACK_B R3, R84 ;  /* 0x00000054ff03723e */ /* 0x000fe200020006ff */
[--C-:B------:R-:W-:Y:S02]  /*7650*/  HADD2.F32 R72, -RZ, R0.reuse.H0_H0 ;  /* 0x20000000ff487230 */ /* 0x100fe40000004100 */
[C---:B------:R-:W-:Y:S01]  /*7660*/  FMUL R11, R47.reuse, R11 ;  /* 0x0000000b2f0b7220 */ /* 0x040fe20000400000 */
[----:B------:R-:W-:Y:S01]  /*7670*/  HADD2.F32 R73, -RZ, R0.H1_H1 ;  /* 0x30000000ff497230 */ /* 0x000fe20000004100 */
[----:B------:R-:W-:Y:S01]  /*7680*/  F2FP.F16.E4M3.UNPACK_B R0, R87 ;  /* 0x00000057ff00723e */ /* 0x000fe200020006ff */
[--C-:B------:R-:W-:Y:S02]  /*7690*/  HADD2.F32 R70, -RZ, R2.reuse.H0_H0 ;  /* 0x20000002ff467230 */ /* 0x100fe40000004100 */
[C---:B------:R-:W-:Y:S01]  /*76a0*/  FMUL R15, R47.reuse, R15 ;  /* 0x0000000f2f0f7220 */ /* 0x040fe20000400000 */
[----:B------:R-:W-:Y:S01]  /*76b0*/  HADD2.F32 R71, -RZ, R2.H1_H1 ;  /* 0x30000002ff477230 */ /* 0x000fe20000004100 */
[-C--:B------:R-:W-:Y:S01]  /*76c0*/  F2FP.F16.E4M3.UNPACK_B R2, R86.reuse.H1 ;  /* 0x00000056ff02723e */ /* 0x080fe200030006ff */
[--C-:B------:R-:W-:Y:S02]  /*76d0*/  HADD2.F32 R66, -RZ, R3.reuse.H0_H0 ;  /* 0x20000003ff427230 */ /* 0x100fe40000004100 */
[----:B------:R-:W-:Y:S01]  /*76e0*/  HADD2.F32 R67, -RZ, R3.H1_H1 ;  /* 0x30000003ff437230 */ /* 0x000fe20000004100 */
[----:B------:R-:W-:Y:S01]  /*76f0*/  F2FP.F16.E4M3.UNPACK_B R3, R86 ;  /* 0x00000056ff03723e */ /* 0x000fe200020006ff */
[--C-:B------:R-:W-:Y:S02]  /*7700*/  HADD2.F32 R78, -RZ, R0.reuse.H0_H0 ;  /* 0x20000000ff4e7230 */ /* 0x100fe40000004100 */
[----:B------:R-:W-:Y:S02]  /*7710*/  HADD2.F32 R79, -RZ, R0.H1_H1 ;  /* 0x30000000ff4f7230 */ /* 0x000fe40000004100 */
[C---:B------:R-:W-:Y:S01]  /*7720*/  FMUL R0, R47.reuse, R4 ;  /* 0x000000042f007220 */ /* 0x040fe20000400000 */
[--C-:B------:R-:W-:Y:S02]  /*7730*/  HADD2.F32 R76, -RZ, R2.reuse.H0_H0 ;  /* 0x20000002ff4c7230 */ /* 0x100fe40000004100 */
[----:B------:R-:W-:Y:S01]  /*7740*/  FMUL R4, R47, R8 ;  /* 0x000000082f047220 */ /* 0x000fe20000400000 */
[----:B------:R-:W-:Y:S02]  /*7750*/  HADD2.F32 R77, -RZ, R2.H1_H1 ;  /* 0x30000002ff4d7230 */ /* 0x000fe40000004100 */
[----:B------:R-:W-:Y:S01]  /*7760*/  FFMA R0, R49, R50, R0 ;  /* 0x0000003231007223 */ /* 0x000fe20000000000 */
[--C-:B------:R-:W-:Y:S02]  /*7770*/  HADD2.F32 R74, -RZ, R3.reuse.H0_H0 ;  /* 0x20000003ff4a7230 */ /* 0x100fe40000004100 */
[C---:B------:R-:W-:Y:S01]  /*7780*/  FMUL R2, R47.reuse, R5 ;  /* 0x000000052f027220 */ /* 0x040fe20000400000 */
[----:B------:R-:W-:Y:S02]  /*7790*/  HADD2.F32 R75, -RZ, R3.H1_H1 ;  /* 0x30000003ff4b7230 */ /* 0x000fe40000004100 */
[C---:B------:R-:W-:Y:S01]  /*77a0*/  FMUL R5, R47.reuse, R9 ;  /* 0x000000092f057220 */ /* 0x040fe20000400000 */
[----:B------:R-:W-:Y:S01]  /*77b0*/  FMUL R8, R47, R12 ;  /* 0x0000000c2f087220 */ /* 0x000fe20000400000 */
[----:B------:R-:W-:Y:S01]  /*77c0*/  FFMA R2, R49, R51, R2 ;  /* 0x0000003331027223 */ /* 0x000fe20000000002 */
[C---:B------:R-:W-:Y:S01]  /*77d0*/  FMUL R9, R47.reuse, R13 ;  /* 0x0000000d2f097220 */ /* 0x040fe20000400000 */
[C---:B------:R-:W-:Y:S01]  /*77e0*/  FMUL R12, R47.reuse, R21 ;  /* 0x000000152f0c7220 */ /* 0x040fe20000400000 */
[C---:B------:R-:W-:Y:S01]  /*77f0*/  FMUL R21, R47.reuse, R30 ;  /* 0x0000001e2f157220 */ /* 0x040fe20000400000 */
[C---:B------:R-:W-:Y:S01]  /*7800*/  FMUL R13, R47.reuse, R22 ;  /* 0x000000162f0d7220 */ /* 0x040fe20000400000 */
[C---:B------:R-:W-:Y:S01]  /*7810*/  FMUL R22, R47.reuse, R31 ;  /* 0x0000001f2f167220 */ /* 0x040fe20000400000 */
        /* <DEDUP_REMOVED lines=8> */
[C---:B------:R-:W-:Y:S01]  /*78a0*/  FFMA R6, R49.reuse, R56, R6 ;  /* 0x0000003831067223 */ /* 0x040fe20000000006 */
[C---:B------:R-:W-:Y:S01]  /*78b0*/  FFMA R11, R49.reuse, R57, R11 ;  /* 0x00000039310b7223 */ /* 0x040fe2000000000b */
[C---:B------:R-:W-:Y:S01]  /*78c0*/  FFMA R8, R49.reuse, R58, R8 ;  /* 0x0000003a31087223 */ /* 0x040fe20000000008 */
[----:B------:R-:W-:Y:S01]  /*78d0*/  FFMA R9, R49, R59, R9 ;  /* 0x0000003b31097223 */ /* 0x000fe20000000009 */
[----:B------:R-:W-:Y:S01]  /*78e0*/  F2FP.SATFINITE.E4M3.F32.PACK_AB_MERGE_C R52, R7, R3, RZ ;  /* 0x000000030734723e */ /* 0x000fe200048070ff */
[----:B------:R-:W-:Y:S01]  /*78f0*/  FFMA R10, R49, R60, R10 ;  /* 0x0000003c310a7223 */ /* 0x000fe2000000000a */
[----:B------:R-:W-:Y:S01]  /*7900*/  F2FP.SATFINITE.E4M3.F32.PACK_AB_MERGE_C R53, R11, R6, RZ ;  /* 0x000000060b35723e */ /* 0x000fe200048070ff */
[----:B------:R-:W-:Y:S01]  /*7910*/  FFMA R15, R49, R61, R15 ;  /* 0x0000003d310f7223 */ /* 0x000fe2000000000f */
[C---:B------:R-:W-:Y:S01]  /*7920*/  FMUL R3, R47.reuse, R16 ;  /* 0x000000102f037220 */ /* 0x040fe20000400000 */
[C---:B------:R-:W-:Y:S01]  /*7930*/  FMUL R6, R47.reuse, R17 ;  /* 0x000000112f067220 */ /* 0x040fe20000400000 */
[----:B------:R-:W-:Y:S01]  /*7940*/  F2FP.F16.E4M3.UNPACK_B R51, R87.H1 ;  /* 0x00000057ff33723e */ /* 0x000fe200030006ff */
[----:B------:R-:W-:Y:S01]  /*7950*/  FMUL R11, R47, R20 ;  /* 0x000000142f0b7220 */ /* 0x000fe20000400000 */
[----:B------:R-:W-:Y:S01]  /*7960*/  F2FP.SATFINITE.E4M3.F32.PACK_AB_MERGE_C R54, R15, R10, RZ ;  /* 0x0000000a0f36723e */ /* 0x000fe200048070ff */
[C---:B------:R-:W-:Y:S01]  /*7970*/  FFMA R3, R49.reuse, R62, R3 ;  /* 0x0000003e31037223 */ /* 0x040fe20000000003 */
[----:B------:R-:W-:Y:S01]  /*7980*/  FFMA R6, R49, R63, R6 ;  /* 0x0000003f31067223 */ /* 0x000fe20000000006 */
[----:B------:R-:W-:Y:S01]  /*7990*/  FMUL R20, R47, R29 ;  /* 0x0000001d2f147220 */ /* 0x000fe20000400000 */
[----:B------:R-:W-:Y:S01]  /*79a0*/  F2FP.SATFINITE.E4M3.F32.PACK_AB_MERGE_C R29, R5, R4, R53 ;  /* 0x00000004051d723e */ /* 0x000fe20004807035 */
[----:B------:R-:W-:Y:S01]  /*79b0*/  FMUL R10, R47, R19 ;  /* 0x000000132f0a7220 */ /* 0x000fe20000400000 */
[----:B------:R-:W-:Y:S01]  /*79c0*/  F2FP.SATFINITE.E4M3.F32.PACK_AB_MERGE_C R30, R9, R8, R54 ;  /* 0x00000008091e723e */ /* 0x000fe20004807036 */
        /* <DEDUP_REMOVED lines=10> */
[----:B------:R-:W-:Y:S01]  /*7a70*/  FFMA R14, R49, R69, R14 ;  /* 0x00000045310e7223 */ /* 0x000fe2000000000e */
[----:B------:R-:W-:Y:S01]  /*7a80*/  FMUL R18, R47, R27 ;  /* 0x0000001b2f127220 */ /* 0x000fe20000400000 */
[C---:B------:R-:W-:Y:S01]  /*7a90*/  FFMA R15, R49.reuse, R70, R15 ;  /* 0x00000046310f7223 */ /* 0x040fe2000000000f */
[C---:B------:R-:W-:Y:S01]  /*7aa0*/  FFMA R16, R49.reuse, R71, R16 ;  /* 0x0000004731107223 */ /* 0x040fe20000000010 */
[C---:B------:R-:W-:Y:S01]  /*7ab0*/  FFMA R17, R49.reuse, R72, R17 ;  /* 0x0000004831117223 */ /* 0x040fe20000000011 */
[C---:B------:R-:W-:Y:S01]  /*7ac0*/  FFMA R18, R49.reuse, R73, R18 ;  /* 0x0000004931127223 */ /* 0x040fe20000000012 */
[----:B------:R-:W-:Y:S01]  /*7ad0*/  FFMA R19, R49, R74, R19 ;  /* 0x0000004a31137223 */ /* 0x000fe20000000013 */
[----:B------:R-:W-:Y:S01]  /*7ae0*/  FMUL R23, R47, R32 ;  /* 0x000000202f177220 */ /* 0x000fe20000400000 */
[----:B------:R-:W-:Y:S01]  /*7af0*/  FFMA R20, R49, R75, R20 ;  /* 0x0000004b31147223 */ /* 0x000fe20000000014 */
[----:B------:R-:W-:Y:S01]  /*7b00*/  FMUL R24, R47, R33 ;  /* 0x000000212f187220 */ /* 0x000fe20000400000 */
[--C-:B------:R-:W-:Y:S02]  /*7b10*/  HADD2.F32 R50, -RZ, R51.reuse.H0_H0 ;  /* 0x20000033ff327230 */ /* 0x100fe40000004100 */
[----:B------:R-:W-:Y:S01]  /*7b20*/  FFMA R21, R49, R76, R21 ;  /* 0x0000004c31157223 */ /* 0x000fe20000000015 */
[----:B------:R-:W-:Y:S02]  /*7b30*/  HADD2.F32 R51, -RZ, R51.H1_H1 ;  /* 0x30000033ff337230 */ /* 0x000fe40000004100 */
[----:B------:R-:W-:Y:S01]  /*7b40*/  FMUL R25, R47, R34 ;  /* 0x000000222f197220 */ /* 0x000fe20000400000 */
[----:B------:R-:W-:Y:S01]  /*7b50*/  FFMA R22, R49, R77, R22 ;  /* 0x0000004d31167223 */ /* 0x000fe20000000016 */
[----:B------:R-:W-:Y:S01]  /*7b60*/  FMUL R26, R47, R35 ;  /* 0x000000232f1a7220 */ /* 0x000fe20000400000 */
[----:B------:R-:W-:Y:S01]  /*7b70*/  F2FP.SATFINITE.E4M3.F32.PACK_AB_MERGE_C R7, R10, R7, RZ ;  /* 0x000000070a07723e */ /* 0x000fe200048070ff */
[C---:B------:R-:W-:Y:S01]  /*7b80*/  FFMA R23, R49.reuse, R78, R23 ;  /* 0x0000004e31177223 */ /* 0x040fe20000000017 */
[C---:B------:R-:W-:Y:S01]  /*7b90*/  FFMA R24, R49.reuse, R79, R24 ;  /* 0x0000004f31187223 */ /* 0x040fe20000000018 */
[C---:B------:R-:W-:Y:S01]  /*7ba0*/  FFMA R25, R49.reuse, R50, R25 ;  /* 0x0000003231197223 */ /* 0x040fe20000000019 */
[----:B------:R-:W-:Y:S01]  /*7bb0*/  FFMA R26, R49, R51, R26 ;  /* 0x00000033311a7223 */ /* 0x000fe2000000001a */
[----:B------:R-:W-:Y:S02]  /*7bc0*/  F2FP.SATFINITE.E4M3.F32.PACK_AB_MERGE_C R28, R2, R0, R52 ;  /* 0x00000000021c723e */ /* 0x000fe40004807034 */
[----:B------:R-:W-:Y:S02]  /*7bd0*/  F2FP.SATFINITE.E4M3.F32.PACK_AB_MERGE_C R31, R6, R3, R7 ;  /* 0x00000003061f723e */ /* 0x000fe40004807007 */
[----:B------:R-:W-:Y:S02]  /*7be0*/  F2FP.SATFINITE.E4M3.F32.PACK_AB_MERGE_C R13, R14, R13, RZ ;  /* 0x0000000d0e0d723e */ /* 0x000fe400048070ff */
[----:B------:R-:W-:Y:S01]  /*7bf0*/  F2FP.SATFINITE.E4M3.F32.PACK_AB_MERGE_C R17, R18, R17, RZ ;  /* 0x000000111211723e */ /* 0x000fe200048070ff */
[----:B------:R1:W-:Y:S01]  /*7c00*/  STS.128 [R100+UR49+0x5400], R28 ;  /* 0x0054001c64007988 */ /* 0x0003e20008000c31 */
[----:B------:R-:W-:Y:S02]  /*7c10*/  F2FP.SATFINITE.E4M3.F32.PACK_AB_MERGE_C R14, R22, R21, RZ ;  /* 0x00000015160e723e */ /* 0x000fe400048070ff */
[----:B------:R-:W-:Y:S02]  /*7c20*/  F2FP.SATFINITE.E4M3.F32.PACK_AB_MERGE_C R25, R26, R25, RZ ;  /* 0x000000191a19723e */ /* 0x000fe400048070ff */
[----:B------:R-:W-:Y:S02]  /*7c30*/  F2FP.SATFINITE.E4M3.F32.PACK_AB_MERGE_C R12, R12, R11, R13 ;  /* 0x0000000b0c0c723e */ /* 0x000fe4000480700d */
[----:B------:R-:W-:Y:S02]  /*7c40*/  F2FP.SATFINITE.E4M3.F32.PACK_AB_MERGE_C R13, R16, R15, R17 ;  /* 0x0000000f100d723e */ /* 0x000fe40004807011 */
        /* <DEDUP_REMOVED lines=13> */
[----:B------:R-:W-:Y:S02]  /*7d20*/  UIADD3 UR8, UP0, UPT, UR52, 0x680, URZ ;  /* 0x0000068034087890 */ /* 0x000fe4000ff1e0ff */
[----:B------:R-:W-:Y:S02]  /*7d30*/  UIADD3 UR5, UPT, UPT, UR41, 0x40, URZ ;  /* 0x0000004029057890 */ /* 0x000fe4000fffe0ff */
[----:B------:R-:W-:Y:S02]  /*7d40*/  UIADD3 UR4, UPT, UPT, UR49, 0x5400, URZ ;  /* 0x0000540031047890 */ /* 0x000fe4000fffe0ff */
[----:B------:R-:W-:Y:S01]  /*7d50*/  UIADD3.X UR9, UPT, UPT, URZ, UR53, URZ, UP0, !UPT ;  /* 0x00000035ff097290 */ /* 0x000fe200087fe4ff */
[----:B------:R-:W-:Y:S01]  /*7d60*/  UMOV UR6, UR42 ;  /* 0x0000002a00067c82 */ /* 0x000fe20008000000 */
[----:B------:R-:W-:Y:S07]  /*7d70*/  UMOV UR7, UR36 ;  /* 0x0000002400077c82 */ /* 0x000fee0008000000 */
[----:B------:R2:W-:Y:S01]  /*7d80*/  UTMASTG.3D [UR4], [UR8] ;  /* 0x00000004080073b5 */ /* 0x0005e20008010000 */
[----:B------:R0:W-:Y:S01]  /*7d90*/  UTMACMDFLUSH ;  /* 0x00000000000079b7 */ /* 0x0001e20000000000 */
[----:B--2---:R-:W-:Y:S04]  /*7da0*/  DEPBAR.LE SB0, 0x1 ;  /* 0x000080400000791a */ /* 0x004fe80000000000 */
.L_x_124:
[----:B------:R-:W-:Y:S05]  /*7db0*/  BSYNC.RECONVERGENT B0 ;  /* 0x0000000000007941 */ /* 0x000fea0003800200 */
.L_x_123:
        /* <DEDUP_REMOVED lines=15> */
.L_x_128:
[----:B------:R-:W-:Y:S05]  /*7eb0*/  BSYNC B0 ;  /* 0x0000000000007941 */ /* 0x000fea0003800000 */
.L_x_127:
[----:B------:R-:W-:Y:S01]  /*7ec0*/  ISETP.NE.AND P0, PT, R116, RZ, PT ;  /* 0x000000ff7400720c */ /* 0x000fe20003f05270 */
[----:B------:R-:W-:Y:S11]  /*7ed0*/  VIADD R105, R105, 0x1 ;  /* 0x0000000169697836 */ /* 0x000ff60000000000 */
[----:B------:R-:W-:Y:S01]  /*7ee0*/  @!UPT UIADD3 URZ, UPT, UPT, URZ, URZ, URZ ;  /* 0x000000fffffff290 */ /* 0x000fe2000fffe0ff */
[----:B------:R3:W4:Y:S04]  /*7ef0*/  @P0 LDS.128 R84, [R2+0x410] ;  /* 0x0004100002540984 */ /* 0x0007280000000c00 */
[----:B------:R1:W1:Y:S01]  /*7f00*/  @P0 LDS.128 R80, [R3+UR49+0x400] ;  /* 0x0004003103500984 */ /* 0x0002620008000c00 */
        /* <DEDUP_REMOVED lines=14> */
.L_x_126:
[----:B------:R-:W-:Y:S05]  /*7ff0*/  BSYNC B1 ;  /* 0x0000000000017941 */ /* 0x000fea0003800000 */
.L_x_125:
[----:B------:R-:W-:Y:S05]  /*8000*/  VIADD R0, R48, 0x80 ;  /* 0x0000008030007836 */ /* 0x000fea0000000000 */
[----:B------:R-:W-:Y:S04]  /*8010*/  SHF.R.U32.HI R0, RZ, 0x15, R0 ;  /* 0x00000015ff007819 */ /* 0x000fe80000011600 */
[----:B------:R-:W-:Y:S11]  /*8020*/  LOP3.LUT P0, RZ, R0, 0x3, R101, 0x48, !PT ;  /* 0x0000000300ff7812 */ /* 0x000ff60007804865 */
[----:B------:R-:W-:Y:S02]  /*8030*/  @!UPT UIADD3 URZ, UPT, UPT, URZ, URZ, URZ ;  /* 0x000000fffffff290 */ /* 0x000fe4000fffe0ff */
[----:B------:R-:W-:Y:S05]  /*8040*/  @!P0 BRA `(.L_x_130) ;  /* 0x0000000000408947 */ /* 0x000fea0003800000 */
[----:B------:R-:W2:Y:S01]  /*8050*/  LDCU.64 UR8, c[0x4][0x78] ;  /* 0x01000f00ff0877ac */ /* 0x000ea20008000a00 */
[----:B------:R-:W-:Y:S01]  /*8060*/  MOV R3, 0x0 ;  /* 0x0000000000037802 */ /* 0x000fe20000000f00 */
[----:B-1----:R-:W-:Y:S02]  /*8070*/  HFMA2 R12, -RZ, RZ, 0, 5.9604644775390625e-08 ;  /* 0x00000001ff0c7431 */ /* 0x002fe400000001ff */
[----:B------:R-:W-:Y:S02]  /*8080*/  IMAD.MOV.U32 R8, RZ, RZ, 0x192 ;  /* 0x00000192ff087424 */ /* 0x000fe400078e00ff */
[----:B------:R-:W-:Y:S01]  /*8090*/  IMAD.MOV.U32 R13, RZ, RZ, RZ ;  /* 0x000000ffff0d7224 */ /* 0x000fe200078e00ff */
[----:B------:R-:W1:Y:S01]  /*80a0*/  LDCU.64 UR6, c[0x4][0x80] ;  /* 0x01001000ff0677ac */ /* 0x000e620008000a00 */
[----:B------:R-:W3:Y:S01]  /*80b0*/  LDC.64 R2, c[0x4][R3] ;  /* 0x0100000003027b82 */ /* 0x000ee20000000a00 */
[----:B------:R-:W4:Y:S01]  /*80c0*/  LDCU.64 UR4, c[0x4][0x18] ;  /* 0x01000300ff0477ac */ /* 0x000f220008000a00 */
[----:B--2---:R-:W-:Y:S01]  /*80d0*/  MOV R5, UR9 ;  /* 0x0000000900057c02 */ /* 0x004fe20008000f00 */
[----:B------:R-:W-:Y:S01]  /*80e0*/  IMAD.U32 R4, RZ, RZ, UR8 ;  /* 0x00000008ff047e24 */ /* 0x000fe2000f8e00ff */
[----:B-1----:R-:W-:Y:S01]  /*80f0*/  MOV R7, UR7 ;  /* 0x0000000700077c02 */ /* 0x002fe20008000f00 */
[----:B------:R-:W-:Y:S01]  /*8100*/  IMAD.U32 R6, RZ, RZ, UR6 ;  /* 0x00000006ff067e24 */ /* 0x000fe2000f8e00ff */
[----:B----4-:R-:W-:Y:S01]  /*8110*/  MOV R11, UR5 ;  /* 0x00000005000b7c02 */ /* 0x010fe20008000f00 */
[----:B------:R-:W-:Y:S02]  /*8120*/  IMAD.U32 R10, RZ, RZ, UR4 ;  /* 0x00000004ff0a7e24 */ /* 0x000fe4000f8e00ff */
[----:B------:R-:W-:Y:S07]  /*8130*/  LEPC R20, `(.L_x_130) ;  /* 0x000000001014794e */ /* 0x000fee0000000000 */
[----:B---3--:R-:W-:Y:S05]  /*8140*/  CALL.ABS.NOINC R2 ;  /* 0x0000000002007343 */ /* 0x008fea0003c00000 */
.L_x_130:
        /* <DEDUP_REMOVED lines=148> */
[----:B------:R-:W-:Y:S02]  /*8a90*/  UIADD3 UR8, UP0, UPT, UR52, 0x680, URZ ;  /* 0x0000068034087890 */ /* 0x000fe4000ff1e0ff */
[----:B------:R-:W-:Y:S02]  /*8aa0*/  UIADD3 UR5, UPT, UPT, UR41, 0x80, URZ ;  /* 0x0000008029057890 */ /* 0x000fe4000fffe0ff */
[----:B------:R-:W-:Y:S01]  /*8ab0*/  MOV R109, UR10 ;  /* 0x0000000a006d7c02 */ /* 0x000fe20008000f00 */
[----:B------:R-:W-:Y:S01]  /*8ac0*/  UIADD3.X UR9, UPT, UPT, URZ, UR53, URZ, UP0, !UPT ;  /* 0x00000035ff097290 */ /* 0x000fe200087fe4ff */
[----:B------:R-:W-:Y:S02]  /*8ad0*/  UMOV UR6, UR42 ;  /* 0x0000002a00067c82 */ /* 0x000fe40008000000 */
[----:B------:R-:W-:Y:S01]  /*8ae0*/  R2UR UR4, R109 ;  /* 0x000000006d0472ca */ /* 0x000fe200000e0000 */
[----:B------:R-:W-:Y:S11]  /*8af0*/  UMOV UR7, UR36 ;  /* 0x0000002400077c82 */ /* 0x000ff60008000000 */
[----:B------:R-:W-:Y:S01]  /*8b00*/  @!UPT UIADD3 URZ, UPT, UPT, URZ, URZ, URZ ;  /* 0x000000fffffff290 */ /* 0x000fe2000fffe0ff */
[----:B------:R2:W-:Y:S01]  /*8b10*/  UTMASTG.3D [UR4], [UR8] ;  /* 0x00000004080073b5 */ /* 0x0005e20008010000 */
[----:B------:R0:W-:Y:S01]  /*8b20*/  UTMACMDFLUSH ;  /* 0x00000000000079b7 */ /* 0x0001e20000000000 */
[----:B--2---:R-:W-:Y:S04]  /*8b30*/  DEPBAR.LE SB0, 0x1 ;  /* 0x000080400000791a */ /* 0x004fe80000000000 */
.L_x_132:
[----:B------:R-:W-:Y:S05]  /*8b40*/  BSYNC.RECONVERGENT B0 ;  /* 0x0000000000007941 */ /* 0x000fea0003800200 */
.L_x_131:
        /* <DEDUP_REMOVED lines=15> */
.L_x_136:
[----:B------:R-:W-:Y:S05]  /*8c40*/  BSYNC B0 ;  /* 0x0000000000007941 */ /* 0x000fea0003800000 */
.L_x_135:
        /* <DEDUP_REMOVED lines=19> */
.L_x_134:
[----:B------:R-:W-:Y:S05]  /*8d80*/  BSYNC B1 ;  /* 0x0000000000017941 */ /* 0x000fea0003800000 */
.L_x_133:
        /* <DEDUP_REMOVED lines=21> */
.L_x_138:
[----:B------:R-:W-:Y:S01]  /*8ee0*/  ISETP.NE.AND P0, PT, R110, RZ, PT ;  /* 0x000000ff6e00720c */ /* 0x000fe20003f05270 */
[----:B------:R-:W-:Y:S05]  /*8ef0*/  WARPSYNC.ALL ;  /* 0x0000000000007948 */ /* 0x000fea0003800000 */
[----:B------:R-:W-:Y:S01]  /*8f00*/  R2UR UR4, R48 ;  /* 0x00000000300472ca */ /* 0x000fe200000e0000 */
[----:B------:R-:W-:Y:S01]  /*8f10*/  BSSY.RECONVERGENT B0, `(.L_x_139) ;  /* 0x000009c000007945 */ /* 0x000fe20003800200 */
[-C--:B------:R-:W-:Y:S02]  /*8f20*/  F2FP.F16.E4M3.UNPACK_B R2, R80.reuse ;  /* 0x00000050ff02723e */ /* 0x080fe400020006ff */
[----:B------:R-:W-:Y:S02]  /*8f30*/  F2FP.F16.E4M3.UNPACK_B R80, R80.H1 ;  /* 0x00000050ff50723e */ /* 0x000fe400030006ff */
[-C--:B------:R-:W-:Y:S01]  /*8f40*/  F2FP.F16.E4M3.UNPACK_B R51, R81.reuse ;  /* 0x00000051ff33723e */ /* 0x080fe200020006ff */
[--C-:B------:R-:W-:Y:S01]  /*8f50*/  HADD2.F32 R0, -RZ, R2.reuse.H0_H0 ;  /* 0x20000002ff007230 */ /* 0x100fe20000004100 */
[----:B------:R-:W-:Y:S01]  /*8f60*/  F2FP.F16.E4M3.UNPACK_B R81, R81.H1 ;  /* 0x00000051ff51723e */ /* 0x000fe200030006ff */
[----:B------:R-:W-:Y:S01]  /*8f70*/  HADD2.F32 R2, -RZ, R2.H1_H1 ;  /* 0x30000002ff027230 */ /* 0x000fe20000004100 */
[-C--:B------:R-:W-:Y:S01]  /*8f80*/  F2FP.F16.E4M3.UNPACK_B R55, R82.reuse ;  /* 0x00000052ff37723e */ /* 0x080fe200020006ff */
[--C-:B------:R-:W-:Y:S01]  /*8f90*/  HADD2.F32 R3, -RZ, R80.reuse.H0_H0 ;  /* 0x20000050ff037230 */ /* 0x100fe20000004100 */
[----:B------:R-:W-:Y:S01]  /*8fa0*/  F2FP.F16.E4M3.UNPACK_B R82, R82.H1 ;  /* 0x00000052ff52723e */ /* 0x000fe200030006ff */
[----:B-1----:R-:W-:Y:S01]  /*8fb0*/  LDTM.16dp32bit_t0_t15.x32 R4, tmem[UR4+0xc0] ;  /* 0x0000c004000479ee */ /* 0x002fe20008a80000 */
[----:B------:R-:W1:Y:S01]  /*8fc0*/  LDTM.16dp32bit_t16_t31.x32 R4, tmem[UR4+0xe0] ;  /* 0x0000e004000479ee */ /* 0x000e620008aa0000 */
[----:B------:R-:W-:Y:S01]  /*8fd0*/  NOP ;  /* 0x0000000000007918 */ /* 0x000fe20000000000 */
[--C-:B------:R-:W-:Y:S01]  /*8fe0*/  HADD2.F32 R50, -RZ, R51.reuse.H0_H0 ;  /* 0x20000033ff327230 */ /* 0x100fe20000004100 */
[----:B------:R-:W-:Y:S01]  /*8ff0*/  R2UR UR5, R113 ;  /* 0x00000000710572ca */ /* 0x000fe200000e0000 */
[----:B------:R-:W-:Y:S01]  /*9000*/  HADD2.F32 R51, -RZ, R51.H1_H1 ;  /* 0x30000033ff337230 */ /* 0x000fe20000004100 */
[----:B------:R-:W-:Y:S01]  /*9010*/  F2FP.F16.E4M3.UNPACK_B R59, R83 ;  /* 0x00000053ff3b723e */ /* 0x000fe200020006ff */
[--C-:B------:R-:W-:Y:S01]  /*9020*/  HADD2.F32 R54, -RZ, R55.reuse.H0_H0 ;  /* 0x20000037ff367230 */ /* 0x100fe20000004100 */
[----:B------:R-:W-:Y:S01]  /*9030*/  F2FP.F16.E4M3.UNPACK_B R63, R84 ;  /* 0x00000054ff3f723e */ /* 0x000fe200020006ff */
[----:B------:R-:W-:Y:S01]  /*9040*/  HADD2.F32 R55, -RZ, R55.H1_H1 ;  /* 0x30000037ff377230 */ /* 0x000fe20000004100 */
[----:B------:R-:W-:Y:S01]  /*9050*/  F2FP.F16.E4M3.UNPACK_B R67, R85 ;  /* 0x00000055ff43723e */ /* 0x000fe200020006ff */
[--C-:B------:R-:W-:Y:S01]  /*9060*/  HADD2.F32 R58, -RZ, R59.reuse.H0_H0 ;  /* 0x2000003bff3a7230 */ /* 0x100fe20000004100 */
[----:B------:R-:W-:Y:S01]  /*9070*/  F2FP.F16.E4M3.UNPACK_B R71, R86 ;  /* 0x00000056ff47723e */ /* 0x000fe200020006ff */
[----:B------:R-:W-:Y:S01]  /*9080*/  HADD2.F32 R59, -RZ, R59.H1_H1 ;  /* 0x3000003bff3b7230 */ /* 0x000fe20000004100 */
[----:B------:R-:W-:Y:S01]  /*9090*/  F2FP.F16.E4M3.UNPACK_B R74, R87 ;  /* 0x00000057ff4a723e */ /* 0x000fe200020006ff */
[--C-:B------:R-:W-:Y:S01]  /*90a0*/  HADD2.F32 R62, -RZ, R63.reuse.H0_H0 ;  /* 0x2000003fff3e7230 */ /* 0x100fe20000004100 */
[----:B------:R-:W-:Y:S01]  /*90b0*/  F2FP.F16.E4M3.UNPACK_B R83, R83.H1 ;  /* 0x00000053ff53723e */ /* 0x000fe200030006ff */
[----:B------:R-:W-:Y:S01]  /*90c0*/  UIADD3 UR5, UPT, UPT, UR5, 0x1d0, URZ ;  /* 0x000001d005057890 */ /* 0x000fe2000fffe0ff */
[----:B------:R-:W-:Y:S01]  /*90d0*/  HADD2.F32 R63, -RZ, R63.H1_H1 ;  /* 0x3000003fff3f7230 */ /* 0x000fe20000004100 */
[----:B------:R-:W-:Y:S01]  /*90e0*/  F2FP.F16.E4M3.UNPACK_B R84, R84.H1 ;  /* 0x00000054ff54723e */ /* 0x000fe200030006ff */
[--C-:B------:R-:W-:Y:S01]  /*90f0*/  HADD2.F32 R66, -RZ, R67.reuse.H0_H0 ;  /* 0x20000043ff427230 */ /* 0x100fe20000004100 */
[----:B------:R-:W-:Y:S01]  /*9100*/  UPRMT UR5, UR37, 0x654, UR5 ;  /* 0x0000065425057896 */ /* 0x000fe20008000005 */
[----:B------:R-:W-:Y:S01]  /*9110*/  HADD2.F32 R67, -RZ, R67.H1_H1 ;  /* 0x30000043ff437230 */ /* 0x000fe20000004100 */
[----:B------:R-:W-:Y:S01]  /*9120*/  F2FP.F16.E4M3.UNPACK_B R85, R85.H1 ;  /* 0x00000055ff55723e */ /* 0x000fe200030006ff */
[--C-:B------:R-:W-:Y:S02]  /*9130*/  HADD2.F32 R70, -RZ, R71.reuse.H0_H0 ;  /* 0x20000047ff467230 */ /* 0x100fe40000004100 */
[C---:B-1----:R-:W-:Y:S01]  /*9140*/  FMUL R4, R47.reuse, R4 ;  /* 0x000000042f047220 */ /* 0x042fe20000400000 */
[C---:B------:R-:W-:Y:S01]  /*9150*/  FMUL R5, R47.reuse, R5 ;  /* 0x000000052f057220 */ /* 0x040fe20000400000 */
[C---:B------:R-:W-:Y:S01]  /*9160*/  FMUL R8, R47.reuse, R8 ;  /* 0x000000082f087220 */ /* 0x040fe20000400000 */
[----:B------:R-:W-:Y:S01]  /*9170*/  FMUL R9, R47, R9 ;  /* 0x000000092f097220 */ /* 0x000fe20000400000 */
[C---:B------:R-:W-:Y:S01]  /*9180*/  FFMA R4, R49.reuse, R0, R4 ;  /* 0x0000000031047223 */ /* 0x040fe20000000004 */
[----:B------:R-:W-:Y:S01]  /*9190*/  SYNCS.ARRIVE.TRANS64.RED.A1T0 RZ, [UR5], RZ ;  /* 0x000000ffffff79a7 */ /* 0x000fe20008100405 */
        /* <DEDUP_REMOVED lines=8> */
[----:B------:R-:W-:Y:S02]  /*9220*/  HADD2.F32 R71, -RZ, R71.H1_H1 ;  /* 0x30000047ff477230 */ /* 0x000fe40000004100 */
[C---:B------:R-:W-:Y:S01]  /*9230*/  FMUL R25, R47.reuse, R30 ;  /* 0x0000001e2f197220 */ /* 0x040fe20000400000 */
[C---:B------:R-:W-:Y:S01]  /*9240*/  FMUL R30, R47.reuse, R35 ;  /* 0x000000232f1e7220 */ /* 0x040fe20000400000 */
[----:B------:R-:W-:Y:S02]  /*9250*/  HADD2.F32 R48, -RZ, R80.H1_H1 ;  /* 0x30000050ff307230 */ /* 0x000fe40000004100 */
[C---:B------:R-:W-:Y:S01]  /*9260*/  FMUL R6, R47.reuse, R6 ;  /* 0x000000062f067220 */ /* 0x040fe20000400000 */
[C---:B------:R-:W-:Y:S01]  /*9270*/  FMUL R7, R47.reuse, R7 ;  /* 0x000000072f077220 */ /* 0x040fe20000400000 */
[--C-:B------:R-:W-:Y:S02]  /*9280*/  HADD2.F32 R52, -RZ, R81.reuse.H0_H0 ;  /* 0x20000051ff347230 */ /* 0x100fe40000004100 */
[----:B------:R-:W-:Y:S01]  /*9290*/  FMUL R10, R47, R10 ;  /* 0x0000000a2f0a7220 */ /* 0x000fe20000400000 */
[C---:B------:R-:W-:Y:S01]  /*92a0*/  FFMA R6, R49.reuse, R3, R6 ;  /* 0x0000000331067223 */ /* 0x040fe20000000006 */
[----:B------:R-:W-:Y:S02]  /*92b0*/  HADD2.F32 R53, -RZ, R81.H1_H1 ;  /* 0x30000051ff357230 */ /* 0x000fe40000004100 */
[C---:B------:R-:W-:Y:S01]  /*92c0*/  FFMA R7, R49.reuse, R48, R7 ;  /* 0x0000003031077223 */ /* 0x040fe20000000007 */
[C---:B------:R-:W-:Y:S01]  /*92d0*/  FFMA R8, R49.reuse, R50, R8 ;  /* 0x0000003231087223 */ /* 0x040fe20000000008 */
[C---:B------:R-:W-:Y:S01]  /*92e0*/  FFMA R9, R49.reuse, R51, R9 ;  /* 0x0000003331097223 */ /* 0x040fe20000000009 */
[----:B------:R-:W-:Y:S01]  /*92f0*/  FFMA R10, R49, R52, R10 ;  /* 0x00000034310a7223 */ /* 0x000fe2000000000a */
[--C-:B------:R-:W-:Y:S01]  /*9300*/  HADD2.F32 R48, -RZ, R74.reuse.H0_H0 ;  /* 0x2000004aff307230 */ /* 0x100fe20000004100 */
[----:B------:R-:W-:Y:S01]  /*9310*/  F2FP.SATFINITE.E4M3.F32.PACK_AB_MERGE_C R77, R7, R6, RZ ;  /* 0x00000006074d723e */ /* 0x000fe200048070ff */
[C---:B------:R-:W-:Y:S01]  /*9320*/  FMUL R7, R47.reuse, R24 ;  /* 0x000000182f077220 */ /* 0x040fe20000400000 */
[C---:B------:R-:W-:Y:S01]  /*9330*/  FMUL R24, R47.reuse, R29 ;  /* 0x0000001d2f187220 */ /* 0x040fe20000400000 */
[C---:B------:R-:W-:Y:S01]  /*9340*/  FMUL R29, R47.reuse, R34 ;  /* 0x000000222f1d7220 */ /* 0x040fe20000400000 */
[----:B------:R-:W-:Y:S02]  /*9350*/  HADD2.F32 R74, -RZ, R74.H1_H1 ;  /* 0x3000004aff4a7230 */ /* 0x000fe40000004100 */
[C---:B------:R-:W-:Y:S01]  /*9360*/  FMUL R11, R47.reuse, R11 ;  /* 0x0000000b2f0b7220 */ /* 0x040fe20000400000 */
[--C-:B------:R-:W-:Y:S02]  /*9370*/  HADD2.F32 R56, -RZ, R82.reuse.H0_H0 ;  /* 0x20000052ff387230 */ /* 0x100fe40000004100 */
[----:B------:R-:W-:Y:S01]  /*9380*/  FMUL R14, R47, R14 ;  /* 0x0000000e2f0e7220 */ /* 0x000fe20000400000 */
[----:B------:R-:W-:Y:S02]  /*9390*/  HADD2.F32 R57, -RZ, R82.H1_H1 ;  /* 0x30000052ff397230 */ /* 0x000fe40000004100 */
[C---:B------:R-:W-:Y:S01]  /*93a0*/  FFMA R11, R49.reuse, R53, R11 ;  /* 0x00000035310b7223 */ /* 0x040fe2000000000b */
[----:B------:R-:W-:Y:S01]  /*93b0*/  F2FP.F16.E4M3.UNPACK_B R86, R86.H1 ;  /* 0x00000056ff56723e */ /* 0x000fe200030006ff */
[C---:B------:R-:W-:Y:S01]  /*93c0*/  FFMA R12, R49.reuse, R54, R12 ;  /* 0x00000036310c7223 */ /* 0x040fe2000000000c */
[C---:B------:R-:W-:Y:S01]  /*93d0*/  FFMA R13, R49.reuse, R55, R13 ;  /* 0x00000037310d7223 */ /* 0x040fe2000000000d */
[----:B------:R-:W-:Y:S01]  /*93e0*/  F2FP.F16.E4M3.UNPACK_B R87, R87.H1 ;  /* 0x00000057ff57723e */ /* 0x000fe200030006ff */
[----:B------:R-:W-:Y:S01]  /*93f0*/  FFMA R14, R49, R56, R14 ;  /* 0x00000038310e7223 */ /* 0x000fe2000000000e */
[----:B------:R-:W-:Y:S01]  /*9400*/  F2FP.SATFINITE.E4M3.F32.PACK_AB_MERGE_C R10, R11, R10, RZ ;  /* 0x0000000a0b0a723e */ /* 0x000fe200048070ff */
[C---:B------:R-:W-:Y:S01]  /*9410*/  FMUL R15, R47.reuse, R15 ;  /* 0x0000000f2f0f7220 */ /* 0x040fe20000400000 */
[--C-:B------:R-:W-:Y:S02]  /*9420*/  HADD2.F32 R60, -RZ, R83.reuse.H0_H0 ;  /* 0x20000053ff3c7230 */ /* 0x100fe40000004100 */
[----:B------:R-:W-:Y:S01]  /*9430*/  FMUL R18, R47, R18 ;  /* 0x000000122f127220 */ /* 0x000fe20000400000 */
[----:B------:R-:W-:Y:S02]  /*9440*/  HADD2.F32 R61, -RZ, R83.H1_H1 ;  /* 0x30000053ff3d7230 */ /* 0x000fe40000004100 */
[----:B------:R-:W-:Y:S01]  /*9450*/  FFMA R15, R49, R57, R15 ;  /* 0x00000039310f7223 */ /* 0x000fe2000000000f */
[----:B------:R-:W-:Y:S01]  /*9460*/  IADD3 R45, PT, PT, R45, 0x1, RZ ;  /* 0x000000012d2d7810 */ /* 0x000fe20007ffe0ff */
[C---:B------:R-:W-:Y:S01]  /*9470*/  FFMA R16, R49.reuse, R58, R16 ;  /* 0x0000003a31107223 */ /* 0x040fe20000000010 */
        /* <DEDUP_REMOVED lines=8> */
[C---:B------:R-:W-:Y:S01]  /*9500*/  FFMA R0, R49.reuse, R62, R0 ;  /* 0x0000003e31007223 */ /* 0x040fe20000000000 */
[C---:B------:R-:W-:Y:S01]  /*9510*/  FFMA R2, R49.reuse, R63, R2 ;  /* 0x0000003f31027223 */ /* 0x040fe20000000002 */
[--C-:B------:R-:W-:Y:S02]  /*9520*/  HADD2.F32 R68, -RZ, R85.reuse.H0_H0 ;  /* 0x20000055ff447230 */ /* 0x100fe40000004100 */
[----:B------:R-:W-:Y:S01]  /*9530*/  FFMA R3, R49, R64, R3 ;  /* 0x0000004031037223 */ /* 0x000fe20000000003 */
[----:B------:R-:W-:Y:S02]  /*9540*/  HADD2.F32 R69, -RZ, R85.H1_H1 ;  /* 0x30000055ff457230 */ /* 0x000fe40000004100 */
[C---:B------:R-:W-:Y:S01]  /*9550*/  FMUL R21, R47.reuse, R26 ;  /* 0x0000001a2f157220 */ /* 0x040fe20000400000 */
[----:B------:R-:W-:Y:S01]  /*9560*/  FMUL R22, R47, R27 ;  /* 0x0000001b2f167220 */ /* 0x000fe20000400000 */
[C---:B------:R-:W-:Y:S01]  /*9570*/  FFMA R6, R49.reuse, R65, R6 ;  /* 0x0000004131067223 */ /* 0x040fe20000000006 */
[----:B------:R-:W-:Y:S01]  /*9580*/  FFMA R7, R49, R66, R7 ;  /* 0x0000004231077223 */ /* 0x000fe20000000007 */
[----:B------:R-:W-:Y:S01]  /*9590*/  FMUL R23, R47, R28 ;  /* 0x0000001c2f177220 */ /* 0x000fe20000400000 */
[C---:B------:R-:W-:Y:S01]  /*95a0*/  FFMA R20, R49.reuse, R67, R20 ;  /* 0x0000004331147223 */ /* 0x040fe20000000014 */
[--C-:B------:R-:W-:Y:S02]  /*95b0*/  HADD2.F32 R72, -RZ, R86.reuse.H0_H0 ;  /* 0x20000056ff487230 */ /* 0x100fe40000004100 */
[C---:B------:R-:W-:Y:S01]  /*95c0*/  FFMA R21, R49.reuse, R68, R21 ;  /* 0x0000004431157223 */ /* 0x040fe20000000015 */
[----:B------:R-:W-:Y:S02]  /*95d0*/  HADD2.F32 R73, -RZ, R86.H1_H1 ;  /* 0x30000056ff497230 */ /* 0x000fe40000004100 */
[----:B------:R-:W-:Y:S01]  /*95e0*/  FFMA R22, R49, R69, R22 ;  /* 0x0000004531167223 */ /* 0x000fe20000000016 */
[C---:B------:R-:W-:Y:S01]  /*95f0*/  FMUL R26, R47.reuse, R31 ;  /* 0x0000001f2f1a7220 */ /* 0x040fe20000400000 */
[----:B------:R-:W-:Y:S01]  /*9600*/  FMUL R27, R47, R32 ;  /* 0x000000202f1b7220 */ /* 0x000fe20000400000 */
[----:B------:R-:W-:Y:S01]  /*9610*/  FFMA R23, R49, R70, R23 ;  /* 0x0000004631177223 */ /* 0x000fe20000000017 */
[----:B------:R-:W-:Y:S01]  /*9620*/  FMUL R28, R47, R33 ;  /* 0x000000212f1c7220 */ /* 0x000fe20000400000 */
[C---:B------:R-:W-:Y:S01]  /*9630*/  FFMA R24, R49.reuse, R71, R24 ;  /* 0x0000004731187223 */ /* 0x040fe20000000018 */
[--C-:B------:R-:W-:Y:S02]  /*9640*/  HADD2.F32 R75, -RZ, R87.reuse.H0_H0 ;  /* 0x20000057ff4b7230 */ /* 0x100fe40000004100 */
[C---:B------:R-:W-:Y:S01]  /*9650*/  FFMA R25, R49.reuse, R72, R25 ;  /* 0x0000004831197223 */ /* 0x040fe20000000019 */
[----:B------:R-:W-:Y:S02]  /*9660*/  HADD2.F32 R76, -RZ, R87.H1_H1 ;  /* 0x30000057ff4c7230 */ /* 0x000fe40000004100 */
[----:B------:R-:W-:Y:S01]  /*9670*/  FFMA R26, R49, R73, R26 ;  /* 0x00000049311a7223 */ /* 0x000fe2000000001a */
[----:B------:R-:W-:Y:S01]  /*9680*/  F2FP.SATFINITE.E4M3.F32.PACK_AB_MERGE_C R14, R15, R14, RZ ;  /* 0x0000000e0f0e723e */ /* 0x000fe200048070ff */
[----:B------:R-:W-:Y:S01]  /*9690*/  FFMA R27, R49, R48, R27 ;  /* 0x00000030311b7223 */ /* 0x000fe2000000001b */
[----:B------:R-:W-:Y:S01]  /*96a0*/  F2FP.SATFINITE.E4M3.F32.PACK_AB_MERGE_C R18, R19, R18, RZ ;  /* 0x000000121312723e */ /* 0x000fe200048070ff */
[C---:B------:R-:W-:Y:S01]  /*96b0*/  FFMA R28, R49.reuse, R74, R28 ;  /* 0x0000004a311c7223 */ /* 0x040fe2000000001c */
[C---:B------:R-:W-:Y:S01]  /*96c0*/  FFMA R29, R49.reuse, R75, R29 ;  /* 0x0000004b311d7223 */ /* 0x040fe2000000001d */
[----:B------:R-:W-:Y:S01]  /*96d0*/  FFMA R30, R49, R76, R30 ;  /* 0x0000004c311e7223 */ /* 0x000fe2000000001e */
[----:B------:R-:W-:Y:S02]  /*96e0*/  F2FP.SATFINITE.E4M3.F32.PACK_AB_MERGE_C R32, R5, R4, R77 ;  /* 0x000000040520723e */ /* 0x000fe4000480704d */
[----:B------:R-:W-:Y:S02]  /*96f0*/  F2FP.SATFINITE.E4M3.F32.PACK_AB_MERGE_C R33, R9, R8, R10 ;  /* 0x000000080921723e */ /* 0x000fe4000480700a */
        /* <DEDUP_REMOVED lines=10> */
[----:B------:R-:W-:Y:S05]  /*97a0*/  F2FP.SATFINITE.E4M3.F32.PACK_AB_MERGE_C R7, R28, R27, R29 ;  /* 0x0000001b1c07723e */ /* 0x000fea000480701d */
        /* <DEDUP_REMOVED lines=18> */
.L_x_140:
[----:B------:R-:W-:Y:S05]  /*98d0*/  BSYNC.RECONVERGENT B0 ;  /* 0x0000000000007941 */ /* 0x000fea0003800200 */
.L_x_139:
[----:B------:R-:W-:Y:S01]  /*98e0*/  BAR.SYNC.DEFER_BLOCKING 0x1, 0x80 ;  /* 0x0042000000007b1d */ /* 0x000fe20000010000 */
[----:B------:R-:W-:Y:S01]  /*98f0*/  ISETP.NE.AND P2, PT, R111, RZ, PT ;  /* 0x000000ff6f00720c */ /* 0x000fe20003f45270 */
[----:B------:R-:W-:Y:S01]  /*9900*/  IMAD.IADD R14, R43, 0x1, R94 ;  /* 0x000000012b0e7824 */ /* 0x000fe200078e025e */
[----:B------:R-:W-:Y:S01]  /*9910*/  ISETP.NE.AND P0, PT, R112, 0x2, PT ;  /* 0x000000027000780c */ /* 0x000fe20003f05270 */
[----:B------:R-:W-:Y:S01]  /*9920*/  IMAD.IADD R15, R44, 0x1, R95 ;  /* 0x000000012c0f7824 */ /* 0x000fe200078e025f */
[----:B------:R-:W-:Y:S02]  /*9930*/  ISETP.NE.AND P1, PT, R45, 0x4, PT ;  /* 0x000000042d00780c */ /* 0x000fe40003f25270 */
[----:B------:R-:W-:Y:S02]  /*9940*/  SEL R2, RZ, 0x1, P0 ;  /* 0x00000001ff027807 */ /* 0x000fe40000000000 */
[----:B------:R-:W-:Y:S02]  /*9950*/  SEL R0, RZ, 0x1, P1 ;  /* 0x00000001ff007807 */ /* 0x000fe40000800000 */
[----:B------:R-:W-:Y:S02]  /*9960*/  LOP3.LUT R106, R106, R2, RZ, 0x3c, !PT ;  /* 0x000000026a6a7212 */ /* 0x000fe400078e3cff */
[----:B------:R-:W-:Y:S02]  /*9970*/  LOP3.LUT R107, R107, R0, RZ, 0x3c, !PT ;  /* 0x000000006b6b7212 */ /* 0x000fe400078e3cff */
[----:B------:R-:W-:Y:S02]  /*9980*/  @P2 R2UR UR36, R103 ;  /* 0x00000000672422ca */ /* 0x000fe400000e0000 */
[----:B------:R-:W-:Y:S02]  /*9990*/  SEL R112, R112, RZ, P0 ;  /* 0x000000ff70707207 */ /* 0x000fe40000000000 */
[----:B------:R-:W-:Y:S01]  /*99a0*/  SEL R45, R45, RZ, P1 ;  /* 0x000000ff2d2d7207 */ /* 0x000fe20000800000 */
[----:B------:R-:W-:Y:S10]  /*99b0*/  @P2 BRA `(.L_x_141) ;  /* 0xffffffbc00382947 */ /* 0x000ff4000383ffff */
[----:B------:R-:W-:Y:S05]  /*99c0*/  EXIT ;  /* 0x000000000000794d */ /* 0x000fea0003800000 */
.L_x_20:
[----:B--2---:R2:W1:Y:S02]  /*99d0*/  SYNCS.PHASECHK.TRANS64.TRYWAIT P0, [R2+URZ+0x200], R3 ;  /* 0x00020003020075a7 */ /* 0x00446400080011ff */
[----:B-1----:R-:W-:Y:S05]  /*99e0*/  @!P0 NANOSLEEP.SYNCS 0x989680 ;  /* 0x009896800000895d */ /* 0x002fea0003900000 */
[----:B------:R-:W1:Y:S02]  /*99f0*/  @!P0 SYNCS.PHASECHK.TRANS64 P0, [R2+URZ+0x200], R3 ;  /* 0x00020003020085a7 */ /* 0x000e6400080010ff */
[----:B-1----:R-:W-:Y:S05]  /*9a00*/  @!P0 BRA `(.L_x_20) ;  /* 0xfffffffc00f08947 */ /* 0x002fea000383ffff */
[----:B------:R-:W-:Y:S05]  /*9a10*/  BRA `(.L_x_142) ;  /* 0xffffff7c007c7947 */ /* 0x000fea000383ffff */
.L_x_23:
[----:B-1----:R-:W-:-:S07]  /*9a20*/  MOV R2, UR33 ;  /* 0x0000002100027c02 */ /* 0x002fce0008000f00 */
.L_x_143:
[----:B-1----:R1:W2:Y:S02]  /*9a30*/  SYNCS.PHASECHK.TRANS64.TRYWAIT P0, [R2+URZ+0xa0], R4 ;  /* 0x0000a004020075a7 */ /* 0x0022a400080011ff */
[----:B--2---:R-:W-:Y:S05]  /*9a40*/  @!P0 NANOSLEEP.SYNCS 0x989680 ;  /* 0x009896800000895d */ /* 0x004fea0003900000 */
[----:B------:R-:W2:Y:S02]  /*9a50*/  @!P0 SYNCS.PHASECHK.TRANS64 P0, [R2+URZ+0xa0], R4 ;  /* 0x0000a004020085a7 */ /* 0x000ea400080010ff */
[----:B--2---:R-:W-:Y:S05]  /*9a60*/  @!P0 BRA `(.L_x_143) ;  /* 0xfffffffc00f08947 */ /* 0x004fea000383ffff */
[----:B------:R-:W-:Y:S05]  /*9a70*/  BRA `(.L_x_22) ;  /* 0xffffff7c00cc7947 */ /* 0x000fea000383ffff */
.L_x_29:
[----:B-1----:R-:W-:-:S07]  /*9a80*/  MOV R2, UR17 ;  /* 0x0000001100027c02 */ /* 0x002fce0008000f00 */
.L_x_144:
[----:B-1----:R1:W2:Y:S02]  /*9a90*/  SYNCS.PHASECHK.TRANS64.TRYWAIT P0, [R2+URZ+0xa0], R4 ;  /* 0x0000a004020075a7 */ /* 0x0022a400080011ff */
[----:B--2---:R-:W-:Y:S05]  /*9aa0*/  @!P0 NANOSLEEP.SYNCS 0x989680 ;  /* 0x009896800000895d */ /* 0x004fea0003900000 */
[----:B------:R-:W2:Y:S02]  /*9ab0*/  @!P0 SYNCS.PHASECHK.TRANS64 P0, [R2+URZ+0xa0], R4 ;  /* 0x0000a004020085a7 */ /* 0x000ea400080010ff */
[----:B--2---:R-:W-:Y:S05]  /*9ac0*/  @!P0 BRA `(.L_x_144) ;  /* 0xfffffffc00f08947 */ /* 0x004fea000383ffff */
[----:B------:R-:W-:Y:S05]  /*9ad0*/  BRA `(.L_x_28) ;  /* 0xffffff8000747947 */ /* 0x000fea000383ffff */
.L_x_33:
[----:B-1----:R1:W2:Y:S02]  /*9ae0*/  SYNCS.PHASECHK.TRANS64.TRYWAIT P0, [R2+URZ+0x190], R3 ;  /* 0x00019003020075a7 */ /* 0x0022a400080011ff */
[----:B--2---:R-:W-:Y:S05]  /*9af0*/  @!P0 NANOSLEEP.SYNCS 0x989680 ;  /* 0x009896800000895d */ /* 0x004fea0003900000 */
[----:B------:R-:W2:Y:S02]  /*9b00*/  @!P0 SYNCS.PHASECHK.TRANS64 P0, [R2+URZ+0x190], R3 ;  /* 0x00019003020085a7 */ /* 0x000ea400080010ff */
[----:B--2---:R-:W-:Y:S05]  /*9b10*/  @!P0 BRA `(.L_x_33) ;  /* 0xfffffffc00f08947 */ /* 0x004fea000383ffff */
[----:B------:R-:W-:Y:S05]  /*9b20*/  BRA `(.L_x_145) ;  /* 0xffffff8400047947 */ /* 0x000fea000383ffff */
.L_x_37:
[----:B----4-:R-:W-:-:S07]  /*9b30*/  MOV R0, UR5 ;  /* 0x0000000500007c02 */ /* 0x010fce0008000f00 */
.L_x_146:
[----:B-1----:R1:W2:Y:S02]  /*9b40*/  SYNCS.PHASECHK.TRANS64.TRYWAIT P0, [R0+URZ], R2 ;  /* 0x00000002000075a7 */ /* 0x0022a400080011ff */
[----:B--2---:R-:W-:Y:S05]  /*9b50*/  @!P0 NANOSLEEP.SYNCS 0x989680 ;  /* 0x009896800000895d */ /* 0x004fea0003900000 */
[----:B------:R-:W2:Y:S02]  /*9b60*/  @!P0 SYNCS.PHASECHK.TRANS64 P0, [R0+URZ], R2 ;  /* 0x00000002000085a7 */ /* 0x000ea400080010ff */
[----:B--2---:R-:W-:Y:S05]  /*9b70*/  @!P0 BRA `(.L_x_146) ;  /* 0xfffffffc00f08947 */ /* 0x004fea000383ffff */
[----:B------:R-:W-:Y:S05]  /*9b80*/  BRA `(.L_x_147) ;  /* 0xffffff8800747947 */ /* 0x000fea000383ffff */
.L_x_38:
[----:B----4-:R-:W-:-:S07]  /*9b90*/  MOV R0, UR5 ;  /* 0x0000000500007c02 */ /* 0x010fce0008000f00 */
.L_x_148:
[----:B-1----:R1:W2:Y:S02]  /*9ba0*/  SYNCS.PHASECHK.TRANS64.TRYWAIT P0, [R0+URZ], R3 ;  /* 0x00000003000075a7 */ /* 0x0022a400080011ff */
[----:B--2---:R-:W-:Y:S05]  /*9bb0*/  @!P0 NANOSLEEP.SYNCS 0x989680 ;  /* 0x009896800000895d */ /* 0x004fea0003900000 */
[----:B------:R-:W2:Y:S02]  /*9bc0*/  @!P0 SYNCS.PHASECHK.TRANS64 P0, [R0+URZ], R3 ;  /* 0x00000003000085a7 */ /* 0x000ea400080010ff */
[----:B--2---:R-:W-:Y:S05]  /*9bd0*/  @!P0 BRA `(.L_x_148) ;  /* 0xfffffffc00f08947 */ /* 0x004fea000383ffff */
[----:B------:R-:W-:Y:S05]  /*9be0*/  BRA `(.L_x_149) ;  /* 0xffffff8800807947 */ /* 0x000fea000383ffff */
.L_x_39:
[----:B----4-:R-:W-:-:S07]  /*9bf0*/  MOV R0, UR5 ;  /* 0x0000000500007c02 */ /* 0x010fce0008000f00 */
.L_x_150:
[----:B-1----:R1:W2:Y:S02]  /*9c00*/  SYNCS.PHASECHK.TRANS64.TRYWAIT P0, [R0+URZ], R3 ;  /* 0x00000003000075a7 */ /* 0x0022a400080011ff */
[----:B--2---:R-:W-:Y:S05]  /*9c10*/  @!P0 NANOSLEEP.SYNCS 0x989680 ;  /* 0x009896800000895d */ /* 0x004fea0003900000 */
[----:B------:R-:W2:Y:S02]  /*9c20*/  @!P0 SYNCS.PHASECHK.TRANS64 P0, [R0+URZ], R3 ;  /* 0x00000003000085a7 */ /* 0x000ea400080010ff */
[----:B--2---:R-:W-:Y:S05]  /*9c30*/  @!P0 BRA `(.L_x_150) ;  /* 0xfffffffc00f08947 */ /* 0x004fea000383ffff */
[----:B------:R-:W-:Y:S05]  /*9c40*/  BRA `(.L_x_151) ;  /* 0xffffff88008c7947 */ /* 0x000fea000383ffff */
.L_x_40:
[----:B----4-:R-:W-:-:S07]  /*9c50*/  MOV R0, UR5 ;  /* 0x0000000500007c02 */ /* 0x010fce0008000f00 */
.L_x_152:
[----:B-1----:R1:W2:Y:S02]  /*9c60*/  SYNCS.PHASECHK.TRANS64.TRYWAIT P0, [R0+URZ], R3 ;  /* 0x00000003000075a7 */ /* 0x0022a400080011ff */
[----:B--2---:R-:W-:Y:S05]  /*9c70*/  @!P0 NANOSLEEP.SYNCS 0x989680 ;  /* 0x009896800000895d */ /* 0x004fea0003900000 */
[----:B------:R-:W2:Y:S02]  /*9c80*/  @!P0 SYNCS.PHASECHK.TRANS64 P0, [R0+URZ], R3 ;  /* 0x00000003000085a7 */ /* 0x000ea400080010ff */
[----:B--2---:R-:W-:Y:S05]  /*9c90*/  @!P0 BRA `(.L_x_152) ;  /* 0xfffffffc00f08947 */ /* 0x004fea000383ffff */
[----:B------:R-:W-:Y:S05]  /*9ca0*/  BRA `(.L_x_153) ;  /* 0xffffff8800987947 */ /* 0x000fea000383ffff */
.L_x_41:
[----:B----4-:R-:W-:-:S07]  /*9cb0*/  MOV R0, UR5 ;  /* 0x0000000500007c02 */ /* 0x010fce0008000f00 */
.L_x_154:
[----:B-1----:R1:W2:Y:S02]  /*9cc0*/  SYNCS.PHASECHK.TRANS64.TRYWAIT P0, [R0+URZ], R3 ;  /* 0x00000003000075a7 */ /* 0x0022a400080011ff */
[----:B--2---:R-:W-:Y:S05]  /*9cd0*/  @!P0 NANOSLEEP.SYNCS 0x989680 ;  /* 0x009896800000895d */ /* 0x004fea0003900000 */
[----:B------:R-:W2:Y:S02]  /*9ce0*/  @!P0 SYNCS.PHASECHK.TRANS64 P0, [R0+URZ], R3 ;  /* 0x00000003000085a7 */ /* 0x000ea400080010ff */
[----:B--2---:R-:W-:Y:S05]  /*9cf0*/  @!P0 BRA `(.L_x_154) ;  /* 0xfffffffc00f08947 */ /* 0x004fea000383ffff */
[----:B------:R-:W-:Y:S05]  /*9d00*/  BRA `(.L_x_155) ;  /* 0xffffff8800a47947 */ /* 0x000fea000383ffff */
.L_x_42:
[----:B----4-:R-:W-:-:S07]  /*9d10*/  MOV R0, UR5 ;  /* 0x0000000500007c02 */ /* 0x010fce0008000f00 */
.L_x_156:
[----:B-1----:R1:W2:Y:S02]  /*9d20*/  SYNCS.PHASECHK.TRANS64.TRYWAIT P0, [R0+URZ], R3 ;  /* 0x00000003000075a7 */ /* 0x0022a400080011ff */
[----:B--2---:R-:W-:Y:S05]  /*9d30*/  @!P0 NANOSLEEP.SYNCS 0x989680 ;  /* 0x009896800000895d */ /* 0x004fea0003900000 */
[----:B------:R-:W2:Y:S02]  /*9d40*/  @!P0 SYNCS.PHASECHK.TRANS64 P0, [R0+URZ], R3 ;  /* 0x00000003000085a7 */ /* 0x000ea400080010ff */
[----:B--2---:R-:W-:Y:S05]  /*9d50*/  @!P0 BRA `(.L_x_156) ;  /* 0xfffffffc00f08947 */ /* 0x004fea000383ffff */
[----:B------:R-:W-:Y:S05]  /*9d60*/  BRA `(.L_x_157) ;  /* 0xffffff8800b07947 */ /* 0x000fea000383ffff */
.L_x_43:
[----:B----4-:R-:W-:-:S07]  /*9d70*/  MOV R0, UR5 ;  /* 0x0000000500007c02 */ /* 0x010fce0008000f00 */
.L_x_158:
[----:B-1----:R1:W2:Y:S02]  /*9d80*/  SYNCS.PHASECHK.TRANS64.TRYWAIT P0, [R0+URZ], R3 ;  /* 0x00000003000075a7 */ /* 0x0022a400080011ff */
[----:B--2---:R-:W-:Y:S05]  /*9d90*/  @!P0 NANOSLEEP.SYNCS 0x989680 ;  /* 0x009896800000895d */ /* 0x004fea0003900000 */
[----:B------:R-:W2:Y:S02]  /*9da0*/  @!P0 SYNCS.PHASECHK.TRANS64 P0, [R0+URZ], R3 ;  /* 0x00000003000085a7 */ /* 0x000ea400080010ff */
[----:B--2---:R-:W-:Y:S05]  /*9db0*/  @!P0 BRA `(.L_x_158) ;  /* 0xfffffffc00f08947 */ /* 0x004fea000383ffff */
[----:B------:R-:W-:Y:S05]  /*9dc0*/  BRA `(.L_x_159) ;  /* 0xffffff8800bc7947 */ /* 0x000fea000383ffff */
.L_x_44:
[----:B----4-:R-:W-:-:S07]  /*9dd0*/  MOV R0, UR5 ;  /* 0x0000000500007c02 */ /* 0x010fce0008000f00 */
.L_x_160:
[----:B-1----:R1:W2:Y:S02]  /*9de0*/  SYNCS.PHASECHK.TRANS64.TRYWAIT P0, [R0+URZ], R3 ;  /* 0x00000003000075a7 */ /* 0x0022a400080011ff */
[----:B--2---:R-:W-:Y:S05]  /*9df0*/  @!P0 NANOSLEEP.SYNCS 0x989680 ;  /* 0x009896800000895d */ /* 0x004fea0003900000 */
[----:B------:R-:W2:Y:S02]  /*9e00*/  @!P0 SYNCS.PHASECHK.TRANS64 P0, [R0+URZ], R3 ;  /* 0x00000003000085a7 */ /* 0x000ea400080010ff */
[----:B--2---:R-:W-:Y:S05]  /*9e10*/  @!P0 BRA `(.L_x_160) ;  /* 0xfffffffc00f08947 */ /* 0x004fea000383ffff */
[----:B------:R-:W-:Y:S05]  /*9e20*/  BRA `(.L_x_161) ;  /* 0xffffff8800c87947 */ /* 0x000fea000383ffff */
.L_x_45:
[----:B----4-:R-:W-:-:S07]  /*9e30*/  MOV R0, UR5 ;  /* 0x0000000500007c02 */ /* 0x010fce0008000f00 */
.L_x_162:
[----:B-1----:R1:W2:Y:S02]  /*9e40*/  SYNCS.PHASECHK.TRANS64.TRYWAIT P0, [R0+URZ], R3 ;  /* 0x00000003000075a7 */ /* 0x0022a400080011ff */
[----:B--2---:R-:W-:Y:S05]  /*9e50*/  @!P0 NANOSLEEP.SYNCS 0x989680 ;  /* 0x009896800000895d */ /* 0x004fea0003900000 */
[----:B------:R-:W2:Y:S02]  /*9e60*/  @!P0 SYNCS.PHASECHK.TRANS64 P0, [R0+URZ], R3 ;  /* 0x00000003000085a7 */ /* 0x000ea400080010ff */
[----:B--2---:R-:W-:Y:S05]  /*9e70*/  @!P0 BRA `(.L_x_162) ;  /* 0xfffffffc00f08947 */ /* 0x004fea000383ffff */
[----:B------:R-:W-:Y:S05]  /*9e80*/  BRA `(.L_x_163) ;  /* 0xffffff8800d47947 */ /* 0x000fea000383ffff */
.L_x_46:
[----:B----4-:R-:W-:-:S07]  /*9e90*/  MOV R0, UR5 ;  /* 0x0000000500007c02 */ /* 0x010fce0008000f00 */
.L_x_164:
[----:B-1----:R1:W2:Y:S02]  /*9ea0*/  SYNCS.PHASECHK.TRANS64.TRYWAIT P0, [R0+URZ], R3 ;  /* 0x00000003000075a7 */ /* 0x0022a400080011ff */
[----:B--2---:R-:W-:Y:S05]  /*9eb0*/  @!P0 NANOSLEEP.SYNCS 0x989680 ;  /* 0x009896800000895d */ /* 0x004fea0003900000 */
[----:B------:R-:W2:Y:S02]  /*9ec0*/  @!P0 SYNCS.PHASECHK.TRANS64 P0, [R0+URZ], R3 ;  /* 0x00000003000085a7 */ /* 0x000ea400080010ff */
[----:B--2---:R-:W-:Y:S05]  /*9ed0*/  @!P0 BRA `(.L_x_164) ;  /* 0xfffffffc00f08947 */ /* 0x004fea000383ffff */
[----:B------:R-:W-:Y:S05]  /*9ee0*/  BRA `(.L_x_165) ;  /* 0xffffff8800e07947 */ /* 0x000fea000383ffff */
.L_x_47:
[----:B----4-:R-:W-:-:S07]  /*9ef0*/  MOV R0, UR5 ;  /* 0x0000000500007c02 */ /* 0x010fce0008000f00 */
.L_x_166:
[----:B-1----:R1:W2:Y:S02]  /*9f00*/  SYNCS.PHASECHK.TRANS64.TRYWAIT P0, [R0+URZ], R3 ;  /* 0x00000003000075a7 */ /* 0x0022a400080011ff */
[----:B--2---:R-:W-:Y:S05]  /*9f10*/  @!P0 NANOSLEEP.SYNCS 0x989680 ;  /* 0x009896800000895d */ /* 0x004fea0003900000 */
[----:B------:R-:W2:Y:S02]  /*9f20*/  @!P0 SYNCS.PHASECHK.TRANS64 P0, [R0+URZ], R3 ;  /* 0x00000003000085a7 */ /* 0x000ea400080010ff */
[----:B--2---:R-:W-:Y:S05]  /*9f30*/  @!P0 BRA `(.L_x_166) ;  /* 0xfffffffc00f08947 */ /* 0x004fea000383ffff */
[----:B------:R-:W-:Y:S05]  /*9f40*/  BRA `(.L_x_167) ;  /* 0xffffff8800ec7947 */ /* 0x000fea000383ffff */
.L_x_48:
[----:B----4-:R-:W-:-:S07]  /*9f50*/  MOV R0, UR5 ;  /* 0x0000000500007c02 */ /* 0x010fce0008000f00 */
.L_x_168:
[----:B-1----:R1:W2:Y:S02]  /*9f60*/  SYNCS.PHASECHK.TRANS64.TRYWAIT P0, [R0+URZ], R3 ;  /* 0x00000003000075a7 */ /* 0x0022a400080011ff */
[----:B--2---:R-:W-:Y:S05]  /*9f70*/  @!P0 NANOSLEEP.SYNCS 0x989680 ;  /* 0x009896800000895d */ /* 0x004fea0003900000 */
[----:B------:R-:W2:Y:S02]  /*9f80*/  @!P0 SYNCS.PHASECHK.TRANS64 P0, [R0+URZ], R3 ;  /* 0x00000003000085a7 */ /* 0x000ea400080010ff */
[----:B--2---:R-:W-:Y:S05]  /*9f90*/  @!P0 BRA `(.L_x_168) ;  /* 0xfffffffc00f08947 */ /* 0x004fea000383ffff */
[----:B------:R-:W-:Y:S05]  /*9fa0*/  BRA `(.L_x_169) ;  /* 0xffffff8800f87947 */ /* 0x000fea000383ffff */
.L_x_49:
[----:B----4-:R-:W-:-:S07]  /*9fb0*/  MOV R0, UR5 ;  /* 0x0000000500007c02 */ /* 0x010fce0008000f00 */
.L_x_170:
[----:B-1----:R1:W2:Y:S02]  /*9fc0*/  SYNCS.PHASECHK.TRANS64.TRYWAIT P0, [R0+URZ], R3 ;  /* 0x00000003000075a7 */ /* 0x0022a400080011ff */
[----:B--2---:R-:W-:Y:S05]  /*9fd0*/  @!P0 NANOSLEEP.SYNCS 0x989680 ;  /* 0x009896800000895d */ /* 0x004fea0003900000 */
[----:B------:R-:W2:Y:S02]  /*9fe0*/  @!P0 SYNCS.PHASECHK.TRANS64 P0, [R0+URZ], R3 ;  /* 0x00000003000085a7 */ /* 0x000ea400080010ff */
[----:B--2---:R-:W-:Y:S05]  /*9ff0*/  @!P0 BRA `(.L_x_170) ;  /* 0xfffffffc00f08947 */ /* 0x004fea000383ffff */
[----:B------:R-:W-:Y:S05]  /*a000*/  BRA `(.L_x_171) ;  /* 0xffffff8c00047947 */ /* 0x000fea000383ffff */
.L_x_50:
[----:B----4-:R-:W-:-:S07]  /*a010*/  MOV R0, UR5 ;  /* 0x0000000500007c02 */ /* 0x010fce0008000f00 */
.L_x_172:
[----:B-1----:R1:W2:Y:S02]  /*a020*/  SYNCS.PHASECHK.TRANS64.TRYWAIT P0, [R0+URZ], R3 ;  /* 0x00000003000075a7 */ /* 0x0022a400080011ff */
[----:B--2---:R-:W-:Y:S05]  /*a030*/  @!P0 NANOSLEEP.SYNCS 0x989680 ;  /* 0x009896800000895d */ /* 0x004fea0003900000 */
[----:B------:R-:W2:Y:S02]  /*a040*/  @!P0 SYNCS.PHASECHK.TRANS64 P0, [R0+URZ], R3 ;  /* 0x00000003000085a7 */ /* 0x000ea400080010ff */
[----:B--2---:R-:W-:Y:S05]  /*a050*/  @!P0 BRA `(.L_x_172) ;  /* 0xfffffffc00f08947 */ /* 0x004fea000383ffff */
[----:B------:R-:W-:Y:S05]  /*a060*/  BRA `(.L_x_173) ;  /* 0xffffff8c00107947 */ /* 0x000fea000383ffff */
.L_x_51:
[----:B----4-:R-:W-:-:S07]  /*a070*/  MOV R0, UR5 ;  /* 0x0000000500007c02 */ /* 0x010fce0008000f00 */
.L_x_174:
[----:B-1----:R1:W2:Y:S02]  /*a080*/  SYNCS.PHASECHK.TRANS64.TRYWAIT P0, [R0+URZ], R3 ;  /* 0x00000003000075a7 */ /* 0x0022a400080011ff */
[----:B--2---:R-:W-:Y:S05]  /*a090*/  @!P0 NANOSLEEP.SYNCS 0x989680 ;  /* 0x009896800000895d */ /* 0x004fea0003900000 */
[----:B------:R-:W2:Y:S02]  /*a0a0*/  @!P0 SYNCS.PHASECHK.TRANS64 P0, [R0+URZ], R3 ;  /* 0x00000003000085a7 */ /* 0x000ea400080010ff */
[----:B--2---:R-:W-:Y:S05]  /*a0b0*/  @!P0 BRA `(.L_x_174) ;  /* 0xfffffffc00f08947 */ /* 0x004fea000383ffff */
[----:B------:R-:W-:Y:S05]  /*a0c0*/  BRA `(.L_x_175) ;  /* 0xffffff8c001c7947 */ /* 0x000fea000383ffff */
.L_x_52:
[----:B----4-:R-:W-:-:S07]  /*a0d0*/  MOV R0, UR5 ;  /* 0x0000000500007c02 */ /* 0x010fce0008000f00 */
.L_x_176:
[----:B-1----:R1:W2:Y:S02]  /*a0e0*/  SYNCS.PHASECHK.TRANS64.TRYWAIT P0, [R0+URZ], R3 ;  /* 0x00000003000075a7 */ /* 0x0022a400080011ff */
[----:B--2---:R-:W-:Y:S05]  /*a0f0*/  @!P0 NANOSLEEP.SYNCS 0x989680 ;  /* 0x009896800000895d */ /* 0x004fea0003900000 */
[----:B------:R-:W2:Y:S02]  /*a100*/  @!P0 SYNCS.PHASECHK.TRANS64 P0, [R0+URZ], R3 ;  /* 0x00000003000085a7 */ /* 0x000ea400080010ff */
[----:B--2---:R-:W-:Y:S05]  /*a110*/  @!P0 BRA `(.L_x_176) ;  /* 0xfffffffc00f08947 */ /* 0x004fea000383ffff */
[----:B------:R-:W-:Y:S05]  /*a120*/  BRA `(.L_x_177) ;  /* 0xffffff8c00287947 */ /* 0x000fea000383ffff */
.L_x_53:
[----:B----4-:R-:W-:-:S07]  /*a130*/  MOV R0, UR5 ;  /* 0x0000000500007c02 */ /* 0x010fce0008000f00 */
.L_x_178:
[----:B-1----:R1:W2:Y:S02]  /*a140*/  SYNCS.PHASECHK.TRANS64.TRYWAIT P0, [R0+URZ], R3 ;  /* 0x00000003000075a7 */ /* 0x0022a400080011ff */
[----:B--2---:R-:W-:Y:S05]  /*a150*/  @!P0 NANOSLEEP.SYNCS 0x989680 ;  /* 0x009896800000895d */ /* 0x004fea0003900000 */
[----:B------:R-:W2:Y:S02]  /*a160*/  @!P0 SYNCS.PHASECHK.TRANS64 P0, [R0+URZ], R3 ;  /* 0x00000003000085a7 */ /* 0x000ea400080010ff */
[----:B--2---:R-:W-:Y:S05]  /*a170*/  @!P0 BRA `(.L_x_178) ;  /* 0xfffffffc00f08947 */ /* 0x004fea000383ffff */
[----:B------:R-:W-:Y:S05]  /*a180*/  BRA `(.L_x_179) ;  /* 0xffffff8c00347947 */ /* 0x000fea000383ffff */
.L_x_54:
[----:B----4-:R-:W-:-:S07]  /*a190*/  MOV R0, UR5 ;  /* 0x0000000500007c02 */ /* 0x010fce0008000f00 */
.L_x_180:
[----:B-1----:R1:W2:Y:S02]  /*a1a0*/  SYNCS.PHASECHK.TRANS64.TRYWAIT P0, [R0+URZ], R3 ;  /* 0x00000003000075a7 */ /* 0x0022a400080011ff */
[----:B--2---:R-:W-:Y:S05]  /*a1b0*/  @!P0 NANOSLEEP.SYNCS 0x989680 ;  /* 0x009896800000895d */ /* 0x004fea0003900000 */
[----:B------:R-:W2:Y:S02]  /*a1c0*/  @!P0 SYNCS.PHASECHK.TRANS64 P0, [R0+URZ], R3 ;  /* 0x00000003000085a7 */ /* 0x000ea400080010ff */
[----:B--2---:R-:W-:Y:S05]  /*a1d0*/  @!P0 BRA `(.L_x_180) ;  /* 0xfffffffc00f08947 */ /* 0x004fea000383ffff */
[----:B------:R-:W-:Y:S05]  /*a1e0*/  BRA `(.L_x_181) ;  /* 0xffffff8c00407947 */ /* 0x000fea000383ffff */
.L_x_55:
[----:B----4-:R-:W-:-:S07]  /*a1f0*/  MOV R0, UR5 ;  /* 0x0000000500007c02 */ /* 0x010fce0008000f00 */
.L_x_182:
[----:B-1----:R1:W2:Y:S02]  /*a200*/  SYNCS.PHASECHK.TRANS64.TRYWAIT P0, [R0+URZ], R3 ;  /* 0x00000003000075a7 */ /* 0x0022a400080011ff */
[----:B--2---:R-:W-:Y:S05]  /*a210*/  @!P0 NANOSLEEP.SYNCS 0x989680 ;  /* 0x009896800000895d */ /* 0x004fea0003900000 */
[----:B------:R-:W2:Y:S02]  /*a220*/  @!P0 SYNCS.PHASECHK.TRANS64 P0, [R0+URZ], R3 ;  /* 0x00000003000085a7 */ /* 0x000ea400080010ff */
[----:B--2---:R-:W-:Y:S05]  /*a230*/  @!P0 BRA `(.L_x_182) ;  /* 0xfffffffc00f08947 */ /* 0x004fea000383ffff */
[----:B------:R-:W-:Y:S05]  /*a240*/  BRA `(.L_x_183) ;  /* 0xffffff8c004c7947 */ /* 0x000fea000383ffff */
.L_x_58:
[----:B-1----:R1:W2:Y:S02]  /*a250*/  SYNCS.PHASECHK.TRANS64.TRYWAIT P0, [R0+URZ+0x1f0], R4 ;  /* 0x0001f004000075a7 */ /* 0x0022a400080011ff */
[----:B--2---:R-:W-:Y:S05]  /*a260*/  @!P0 NANOSLEEP.SYNCS 0x989680 ;  /* 0x009896800000895d */ /* 0x004fea0003900000 */
[----:B------:R-:W2:Y:S02]  /*a270*/  @!P0 SYNCS.PHASECHK.TRANS64 P0, [R0+URZ+0x1f0], R4 ;  /* 0x0001f004000085a7 */ /* 0x000ea400080010ff */
[----:B--2---:R-:W-:Y:S05]  /*a280*/  @!P0 BRA `(.L_x_58) ;  /* 0xfffffffc00f08947 */ /* 0x004fea000383ffff */
[----:B------:R-:W-:Y:S05]  /*a290*/  BRA `(.L_x_184) ;  /* 0xffffff8c00a87947 */ /* 0x000fea000383ffff */
.L_x_59:
[----:B------:R-:W-:-:S07]  /*a2a0*/  MOV R0, UR5 ;  /* 0x0000000500007c02 */ /* 0x000fce0008000f00 */
.L_x_185:
[----:B-1----:R1:W2:Y:S02]  /*a2b0*/  SYNCS.PHASECHK.TRANS64.TRYWAIT P0, [R0+URZ+0x1a0], R5 ;  /* 0x0001a005000075a7 */ /* 0x0022a400080011ff */
[----:B--2---:R-:W-:Y:S05]  /*a2c0*/  @!P0 NANOSLEEP.SYNCS 0x989680 ;  /* 0x009896800000895d */ /* 0x004fea0003900000 */
[----:B------:R-:W2:Y:S02]  /*a2d0*/  @!P0 SYNCS.PHASECHK.TRANS64 P0, [R0+URZ+0x1a0], R5 ;  /* 0x0001a005000085a7 */ /* 0x000ea400080010ff */
[----:B--2---:R-:W-:Y:S05]  /*a2e0*/  @!P0 BRA `(.L_x_185) ;  /* 0xfffffffc00f08947 */ /* 0x004fea000383ffff */
[----:B------:R-:W-:Y:S05]  /*a2f0*/  BRA `(.L_x_186) ;  /* 0xffffff8c00b87947 */ /* 0x000fea000383ffff */
.L_x_60:
[----:B-1----:R1:W2:Y:S02]  /*a300*/  SYNCS.PHASECHK.TRANS64.TRYWAIT P1, [R0+URZ+0x190], R4 ;  /* 0x00019004000075a7 */ /* 0x0022a400080211ff */
[----:B--2---:R-:W-:Y:S05]  /*a310*/  @!P1 NANOSLEEP.SYNCS 0x989680 ;  /* 0x009896800000995d */ /* 0x004fea0003900000 */
[----:B------:R-:W2:Y:S02]  /*a320*/  @!P1 SYNCS.PHASECHK.TRANS64 P1, [R0+URZ+0x190], R4 ;  /* 0x00019004000095a7 */ /* 0x000ea400080210ff */
[----:B--2---:R-:W-:Y:S05]  /*a330*/  @!P1 BRA `(.L_x_60) ;  /* 0xfffffffc00f09947 */ /* 0x004fea000383ffff */
[----:B------:R-:W-:Y:S05]  /*a340*/  BRA `(.L_x_187) ;  /* 0xffffff8c00e87947 */ /* 0x000fea000383ffff */
.L_x_63:
[----:B------:R-:W-:-:S07]  /*a350*/  MOV R0, UR5 ;  /* 0x0000000500007c02 */ /* 0x000fce0008000f00 */
.L_x_188:
[----:B-1----:R1:W2:Y:S02]  /*a360*/  SYNCS.PHASECHK.TRANS64.TRYWAIT P0, [R0+URZ+0x1a0], R2 ;  /* 0x0001a002000075a7 */ /* 0x0022a400080011ff */
[----:B--2---:R-:W-:Y:S05]  /*a370*/  @!P0 NANOSLEEP.SYNCS 0x989680 ;  /* 0x009896800000895d */ /* 0x004fea0003900000 */
[----:B------:R-:W2:Y:S02]  /*a380*/  @!P0 SYNCS.PHASECHK.TRANS64 P0, [R0+URZ+0x1a0], R2 ;  /* 0x0001a002000085a7 */ /* 0x000ea400080010ff */
[----:B--2---:R-:W-:Y:S05]  /*a390*/  @!P0 BRA `(.L_x_188) ;  /* 0xfffffffc00f08947 */ /* 0x004fea000383ffff */
[----:B------:R-:W-:Y:S05]  /*a3a0*/  BRA `(.L_x_62) ;  /* 0xffffff90003c7947 */ /* 0x000fea000383ffff */
.L_x_70:
[----:B-1----:R1:W2:Y:S02]  /*a3b0*/  SYNCS.PHASECHK.TRANS64.TRYWAIT P1, [R0+URZ+0x190], R2 ;  /* 0x00019002000075a7 */ /* 0x0022a400080211ff */
[----:B--2---:R-:W-:Y:S05]  /*a3c0*/  @!P1 NANOSLEEP.SYNCS 0x989680 ;  /* 0x009896800000995d */ /* 0x004fea0003900000 */
[----:B------:R-:W2:Y:S02]  /*a3d0*/  @!P1 SYNCS.PHASECHK.TRANS64 P1, [R0+URZ+0x190], R2 ;  /* 0x00019002000095a7 */ /* 0x000ea400080210ff */
[----:B--2---:R-:W-:Y:S05]  /*a3e0*/  @!P1 BRA `(.L_x_70) ;  /* 0xfffffffc00f09947 */ /* 0x004fea000383ffff */
[----:B------:R-:W-:Y:S05]  /*a3f0*/  BRA `(.L_x_189) ;  /* 0xffffff9400947947 */ /* 0x000fea000383ffff */
.L_x_71:
[----:B------:R-:W-:-:S07]  /*a400*/  MOV R2, UR9 ;  /* 0x0000000900027c02 */ /* 0x000fce0008000f00 */
.L_x_190:
[----:B-1----:R1:W2:Y:S02]  /*a410*/  SYNCS.PHASECHK.TRANS64.TRYWAIT P0, [R2+URZ+0x1d0], R0 ;  /* 0x0001d000020075a7 */ /* 0x0022a400080011ff */
[----:B--2---:R-:W-:Y:S05]  /*a420*/  @!P0 NANOSLEEP.SYNCS 0x989680 ;  /* 0x009896800000895d */ /* 0x004fea0003900000 */
[----:B------:R-:W2:Y:S02]  /*a430*/  @!P0 SYNCS.PHASECHK.TRANS64 P0, [R2+URZ+0x1d0], R0 ;  /* 0x0001d000020085a7 */ /* 0x000ea400080010ff */
[----:B--2---:R-:W-:Y:S05]  /*a440*/  @!P0 BRA `(.L_x_190) ;  /* 0xfffffffc00f08947 */ /* 0x004fea000383ffff */
[----:B------:R-:W-:Y:S05]  /*a450*/  BRA `(.L_x_191) ;  /* 0xffffff9400c87947 */ /* 0x000fea000383ffff */
.L_x_74:
[----:B------:R-:W-:Y:S07]  /*a460*/  MOV R0, UR7 ;  /* 0x0000000700007c02 */ /* 0x000fee0008000f00 */
.L_x_192:
[----:B-1----:R1:W2:Y:S02]  /*a470*/  SYNCS.PHASECHK.TRANS64.TRYWAIT P0, [R0+URZ], R2 ;  /* 0x00000002000075a7 */ /* 0x0022a400080011ff */
[----:B--2---:R-:W-:Y:S05]  /*a480*/  @!P0 NANOSLEEP.SYNCS 0x989680 ;  /* 0x009896800000895d */ /* 0x004fea0003900000 */
[----:B------:R-:W2:Y:S02]  /*a490*/  @!P0 SYNCS.PHASECHK.TRANS64 P0, [R0+URZ], R2 ;  /* 0x00000002000085a7 */ /* 0x000ea400080010ff */
[----:B--2---:R-:W-:Y:S05]  /*a4a0*/  @!P0 BRA `(.L_x_192) ;  /* 0xfffffffc00f08947 */ /* 0x004fea000383ffff */
[----:B------:R-:W-:Y:S05]  /*a4b0*/  BRA `(.L_x_73) ;  /* 0xffffff9800007947 */ /* 0x000fea000383ffff */
.L_x_77:
[----:B------:R-:W-:-:S07]  /*a4c0*/  MOV R0, UR5 ;  /* 0x0000000500007c02 */ /* 0x000fce0008000f00 */
.L_x_193:
[----:B--2---:R2:W3:Y:S02]  /*a4d0*/  SYNCS.PHASECHK.TRANS64.TRYWAIT P0, [R0+URZ], R2 ;  /* 0x00000002000075a7 */ /* 0x0044e400080011ff */
[----:B---3--:R-:W-:Y:S05]  /*a4e0*/  @!P0 NANOSLEEP.SYNCS 0x989680 ;  /* 0x009896800000895d */ /* 0x008fea0003900000 */
[----:B------:R-:W3:Y:S02]  /*a4f0*/  @!P0 SYNCS.PHASECHK.TRANS64 P0, [R0+URZ], R2 ;  /* 0x00000002000085a7 */ /* 0x000ee400080010ff */
[----:B---3--:R-:W-:Y:S05]  /*a500*/  @!P0 BRA `(.L_x_193) ;  /* 0xfffffffc00f08947 */ /* 0x008fea000383ffff */
[----:B------:R-:W-:Y:S05]  /*a510*/  BRA `(.L_x_194) ;  /* 0xffffff9800a07947 */ /* 0x000fea000383ffff */
.L_x_78:
[----:B------:R-:W-:-:S07]  /*a520*/  MOV R0, UR5 ;  /* 0x0000000500007c02 */ /* 0x000fce0008000f00 */
.L_x_195:
[----:B--2---:R2:W3:Y:S02]  /*a530*/  SYNCS.PHASECHK.TRANS64.TRYWAIT P0, [R0+URZ], R3 ;  /* 0x00000003000075a7 */ /* 0x0044e400080011ff */
[----:B---3--:R-:W-:Y:S05]  /*a540*/  @!P0 NANOSLEEP.SYNCS 0x989680 ;  /* 0x009896800000895d */ /* 0x008fea0003900000 */
[----:B------:R-:W3:Y:S02]  /*a550*/  @!P0 SYNCS.PHASECHK.TRANS64 P0, [R0+URZ], R3 ;  /* 0x00000003000085a7 */ /* 0x000ee400080010ff */
[----:B---3--:R-:W-:Y:S05]  /*a560*/  @!P0 BRA `(.L_x_195) ;  /* 0xfffffffc00f08947 */ /* 0x008fea000383ffff */
[----:B------:R-:W-:Y:S05]  /*a570*/  BRA `(.L_x_196) ;  /* 0xffffff9800ac7947 */ /* 0x000fea000383ffff */
.L_x_79:
[----:B------:R-:W-:-:S07]  /*a580*/  MOV R0, UR5 ;  /* 0x0000000500007c02 */ /* 0x000fce0008000f00 */
.L_x_197:
[----:B--2---:R2:W3:Y:S02]  /*a590*/  SYNCS.PHASECHK.TRANS64.TRYWAIT P0, [R0+URZ], R3 ;  /* 0x00000003000075a7 */ /* 0x0044e400080011ff */
[----:B---3--:R-:W-:Y:S05]  /*a5a0*/  @!P0 NANOSLEEP.SYNCS 0x989680 ;  /* 0x009896800000895d */ /* 0x008fea0003900000 */
[----:B------:R-:W3:Y:S02]  /*a5b0*/  @!P0 SYNCS.PHASECHK.TRANS64 P0, [R0+URZ], R3 ;  /* 0x00000003000085a7 */ /* 0x000ee400080010ff */
[----:B---3--:R-:W-:Y:S05]  /*a5c0*/  @!P0 BRA `(.L_x_197) ;  /* 0xfffffffc00f08947 */ /* 0x008fea000383ffff */
[----:B------:R-:W-:Y:S05]  /*a5d0*/  BRA `(.L_x_198) ;  /* 0xffffff9800b87947 */ /* 0x000fea000383ffff */
.L_x_80:
[----:B--2---:R-:W-:-:S07]  /*a5e0*/  MOV R0, UR7 ;  /* 0x0000000700007c02 */ /* 0x004fce0008000f00 */
.L_x_199:
[----:B--2---:R2:W3:Y:S02]  /*a5f0*/  SYNCS.PHASECHK.TRANS64.TRYWAIT P0, [R0+URZ], R2 ;  /* 0x00000002000075a7 */ /* 0x0044e400080011ff */
[----:B---3--:R-:W-:Y:S05]  /*a600*/  @!P0 NANOSLEEP.SYNCS 0x989680 ;  /* 0x009896800000895d */ /* 0x008fea0003900000 */
[----:B------:R-:W3:Y:S02]  /*a610*/  @!P0 SYNCS.PHASECHK.TRANS64 P0, [R0+URZ], R2 ;  /* 0x00000002000085a7 */ /* 0x000ee400080010ff */
[----:B---3--:R-:W-:Y:S05]  /*a620*/  @!P0 BRA `(.L_x_199) ;  /* 0xfffffffc00f08947 */ /* 0x008fea000383ffff */
[----:B------:R-:W-:Y:S05]  /*a630*/  BRA `(.L_x_200) ;  /* 0xffffff9800c47947 */ /* 0x000fea000383ffff */
.L_x_85:
[----:B--2---:R2:W3:Y:S02]  /*a640*/  SYNCS.PHASECHK.TRANS64.TRYWAIT P0, [R0+URZ+0x190], R2 ;  /* 0x00019002000075a7 */ /* 0x0044e400080011ff */
[----:B---3--:R-:W-:Y:S05]  /*a650*/  @!P0 NANOSLEEP.SYNCS 0x989680 ;  /* 0x009896800000895d */ /* 0x008fea0003900000 */
[----:B------:R-:W3:Y:S02]  /*a660*/  @!P0 SYNCS.PHASECHK.TRANS64 P0, [R0+URZ+0x190], R2 ;  /* 0x00019002000085a7 */ /* 0x000ee400080010ff */
[----:B---3--:R-:W-:Y:S05]  /*a670*/  @!P0 BRA `(.L_x_85) ;  /* 0xfffffffc00f08947 */ /* 0x008fea000383ffff */
[----:B------:R-:W-:Y:S05]  /*a680*/  BRA `(.L_x_201) ;  /* 0xffffff9c00d07947 */ /* 0x000fea000383ffff */
.L_x_88:
[----:B------:R-:W-:Y:S07]  /*a690*/  MOV R0, UR7 ;  /* 0x0000000700007c02 */ /* 0x000fee0008000f00 */
.L_x_202:
[----:B--2---:R2:W3:Y:S02]  /*a6a0*/  SYNCS.PHASECHK.TRANS64.TRYWAIT P0, [R0+URZ+0x188], R2 ;  /* 0x00018802000075a7 */ /* 0x0044e400080011ff */
[----:B---3--:R-:W-:Y:S05]  /*a6b0*/  @!P0 NANOSLEEP.SYNCS 0x989680 ;  /* 0x009896800000895d */ /* 0x008fea0003900000 */
[----:B------:R-:W3:Y:S02]  /*a6c0*/  @!P0 SYNCS.PHASECHK.TRANS64 P0, [R0+URZ+0x188], R2 ;  /* 0x00018802000085a7 */ /* 0x000ee400080010ff */
[----:B---3--:R-:W-:Y:S05]  /*a6d0*/  @!P0 BRA `(.L_x_202) ;  /* 0xfffffffc00f08947 */ /* 0x008fea000383ffff */
[----:B------:R-:W-:Y:S05]  /*a6e0*/  BRA `(.L_x_87) ;  /* 0xffffffa000b07947 */ /* 0x000fea000383ffff */
.L_x_91:
[----:B------:R-:W-:Y:S07]  /*a6f0*/  MOV R0, UR7 ;  /* 0x0000000700007c02 */ /* 0x000fee0008000f00 */
.L_x_203:
[----:B-1----:R1:W2:Y:S02]  /*a700*/  SYNCS.PHASECHK.TRANS64.TRYWAIT P0, [R0+URZ+0x160], R14 ;  /* 0x0001600e000075a7 */ /* 0x0022a400080011ff */
[----:B--2---:R-:W-:Y:S05]  /*a710*/  @!P0 NANOSLEEP.SYNCS 0x989680 ;  /* 0x009896800000895d */ /* 0x004fea0003900000 */
[----:B------:R-:W2:Y:S02]  /*a720*/  @!P0 SYNCS.PHASECHK.TRANS64 P0, [R0+URZ+0x160], R14 ;  /* 0x0001600e000085a7 */ /* 0x000ea400080010ff */
[----:B--2---:R-:W-:Y:S05]  /*a730*/  @!P0 BRA `(.L_x_203) ;  /* 0xfffffffc00f08947 */ /* 0x004fea000383ffff */
[----:B------:R-:W-:Y:S05]  /*a740*/  BRA `(.L_x_204) ;  /* 0xffffffa400287947 */ /* 0x000fea000383ffff */
.L_x_92:
[----:B------:R-:W-:Y:S07]  /*a750*/  MOV R0, UR7 ;  /* 0x0000000700007c02 */ /* 0x000fee0008000f00 */
.L_x_205:
[----:B-1----:R1:W2:Y:S02]  /*a760*/  SYNCS.PHASECHK.TRANS64.TRYWAIT P0, [R0+URZ+0x168], R14 ;  /* 0x0001680e000075a7 */ /* 0x0022a400080011ff */
[----:B--2---:R-:W-:Y:S05]  /*a770*/  @!P0 NANOSLEEP.SYNCS 0x989680 ;  /* 0x009896800000895d */ /* 0x004fea0003900000 */
[----:B------:R-:W2:Y:S02]  /*a780*/  @!P0 SYNCS.PHASECHK.TRANS64 P0, [R0+URZ+0x168], R14 ;  /* 0x0001680e000085a7 */ /* 0x000ea400080010ff */
[----:B--2---:R-:W-:Y:S05]  /*a790*/  @!P0 BRA `(.L_x_205) ;  /* 0xfffffffc00f08947 */ /* 0x004fea000383ffff */
[----:B------:R-:W-:Y:S05]  /*a7a0*/  BRA `(.L_x_206) ;  /* 0xffffffa400607947 */ /* 0x000fea000383ffff */
.L_x_93:
[----:B------:R-:W-:Y:S07]  /*a7b0*/  MOV R0, UR7 ;  /* 0x0000000700007c02 */ /* 0x000fee0008000f00 */
.L_x_207:
[----:B-1----:R1:W2:Y:S02]  /*a7c0*/  SYNCS.PHASECHK.TRANS64.TRYWAIT P0, [R0+URZ+0x170], R14 ;  /* 0x0001700e000075a7 */ /* 0x0022a400080011ff */
[----:B--2---:R-:W-:Y:S05]  /*a7d0*/  @!P0 NANOSLEEP.SYNCS 0x989680 ;  /* 0x009896800000895d */ /* 0x004fea0003900000 */
[----:B------:R-:W2:Y:S02]  /*a7e0*/  @!P0 SYNCS.PHASECHK.TRANS64 P0, [R0+URZ+0x170], R14 ;  /* 0x0001700e000085a7 */ /* 0x000ea400080010ff */
[----:B--2---:R-:W-:Y:S05]  /*a7f0*/  @!P0 BRA `(.L_x_207) ;  /* 0xfffffffc00f08947 */ /* 0x004fea000383ffff */
[----:B------:R-:W-:Y:S05]  /*a800*/  BRA `(.L_x_208) ;  /* 0xffffffa400a47947 */ /* 0x000fea000383ffff */
.L_x_94:
[----:B------:R-:W-:Y:S07]  /*a810*/  MOV R0, UR7 ;  /* 0x0000000700007c02 */ /* 0x000fee0008000f00 */
.L_x_209:
[----:B-1----:R1:W2:Y:S02]  /*a820*/  SYNCS.PHASECHK.TRANS64.TRYWAIT P0, [R0+URZ+0x178], R14 ;  /* 0x0001780e000075a7 */ /* 0x0022a400080011ff */
[----:B--2---:R-:W-:Y:S05]  /*a830*/  @!P0 NANOSLEEP.SYNCS 0x989680 ;  /* 0x009896800000895d */ /* 0x004fea0003900000 */
[----:B------:R-:W2:Y:S02]  /*a840*/  @!P0 SYNCS.PHASECHK.TRANS64 P0, [R0+URZ+0x178], R14 ;  /* 0x0001780e000085a7 */ /* 0x000ea400080010ff */
[----:B--2---:R-:W-:Y:S05]  /*a850*/  @!P0 BRA `(.L_x_209) ;  /* 0xfffffffc00f08947 */ /* 0x004fea000383ffff */
[----:B------:R-:W-:Y:S05]  /*a860*/  BRA `(.L_x_210) ;  /* 0xffffffa800287947 */ /* 0x000fea000383ffff */
.L_x_96:
[----:B------:R-:W-:-:S07]  /*a870*/  MOV R0, UR7 ;  /* 0x0000000700007c02 */ /* 0x000fce0008000f00 */
.L_x_211:
[----:B-1----:R1:W3:Y:S02]  /*a880*/  SYNCS.PHASECHK.TRANS64.TRYWAIT P0, [R0+URZ+0x160], R2 ;  /* 0x00016002000075a7 */ /* 0x0022e400080011ff */
[----:B---3--:R-:W-:Y:S05]  /*a890*/  @!P0 NANOSLEEP.SYNCS 0x989680 ;  /* 0x009896800000895d */ /* 0x008fea0003900000 */
[----:B------:R-:W3:Y:S02]  /*a8a0*/  @!P0 SYNCS.PHASECHK.TRANS64 P0, [R0+URZ+0x160], R2 ;  /* 0x00016002000085a7 */ /* 0x000ee400080010ff */
[----:B---3--:R-:W-:Y:S05]  /*a8b0*/  @!P0 BRA `(.L_x_211) ;  /* 0xfffffffc00f08947 */ /* 0x008fea000383ffff */
[----:B------:R-:W-:Y:S05]  /*a8c0*/  BRA `(.L_x_212) ;  /* 0xffffffa800987947 */ /* 0x000fea000383ffff */
.L_x_97:
[----:B-1----:R-:W-:-:S07]  /*a8d0*/  MOV R0, UR7 ;  /* 0x0000000700007c02 */ /* 0x002fce0008000f00 */
.L_x_213:
[----:B-1----:R1:W3:Y:S02]  /*a8e0*/  SYNCS.PHASECHK.TRANS64.TRYWAIT P0, [R0+URZ+0x168], R2 ;  /* 0x00016802000075a7 */ /* 0x0022e400080011ff */
[----:B---3--:R-:W-:Y:S05]  /*a8f0*/  @!P0 NANOSLEEP.SYNCS 0x989680 ;  /* 0x009896800000895d */ /* 0x008fea0003900000 */
[----:B------:R-:W3:Y:S02]  /*a900*/  @!P0 SYNCS.PHASECHK.TRANS64 P0, [R0+URZ+0x168], R2 ;  /* 0x00016802000085a7 */ /* 0x000ee400080010ff */
[----:B---3--:R-:W-:Y:S05]  /*a910*/  @!P0 BRA `(.L_x_213) ;  /* 0xfffffffc00f08947 */ /* 0x008fea000383ffff */
[----:B------:R-:W-:Y:S05]  /*a920*/  BRA `(.L_x_214) ;  /* 0xffffffa800887947 */ /* 0x000fea000383ffff */
.L_x_98:
[----:B-1----:R-:W-:-:S07]  /*a930*/  MOV R0, UR7 ;  /* 0x0000000700007c02 */ /* 0x002fce0008000f00 */
.L_x_215:
[----:B-1----:R1:W3:Y:S02]  /*a940*/  SYNCS.PHASECHK.TRANS64.TRYWAIT P0, [R0+URZ+0x170], R2 ;  /* 0x00017002000075a7 */ /* 0x0022e400080011ff */
[----:B---3--:R-:W-:Y:S05]  /*a950*/  @!P0 NANOSLEEP.SYNCS 0x989680 ;  /* 0x009896800000895d */ /* 0x008fea0003900000 */
[----:B------:R-:W3:Y:S02]  /*a960*/  @!P0 SYNCS.PHASECHK.TRANS64 P0, [R0+URZ+0x170], R2 ;  /* 0x00017002000085a7 */ /* 0x000ee400080010ff */
[----:B---3--:R-:W-:Y:S05]  /*a970*/  @!P0 BRA `(.L_x_215) ;  /* 0xfffffffc00f08947 */ /* 0x008fea000383ffff */
[----:B------:R-:W-:Y:S05]  /*a980*/  BRA `(.L_x_216) ;  /* 0xffffffa800787947 */ /* 0x000fea000383ffff */
.L_x_100:
[----:B--2---:R2:W4:Y:S02]  /*a990*/  SYNCS.PHASECHK.TRANS64.TRYWAIT P0, [R0+URZ+0x190], R2 ;  /* 0x00019002000075a7 */ /* 0x00452400080011ff */
[----:B----4-:R-:W-:Y:S05]  /*a9a0*/  @!P0 NANOSLEEP.SYNCS 0x989680 ;  /* 0x009896800000895d */ /* 0x010fea0003900000 */
[----:B------:R-:W4:Y:S02]  /*a9b0*/  @!P0 SYNCS.PHASECHK.TRANS64 P0, [R0+URZ+0x190], R2 ;  /* 0x00019002000085a7 */ /* 0x000f2400080010ff */
[----:B----4-:R-:W-:Y:S05]  /*a9c0*/  @!P0 BRA `(.L_x_100) ;  /* 0xfffffffc00f08947 */ /* 0x010fea000383ffff */
[----:B------:R-:W-:Y:S05]  /*a9d0*/  BRA `(.L_x_217) ;  /* 0xffffffac00447947 */ /* 0x000fea000383ffff */
.L_x_111:
[----:B-1----:R1:W3:Y:S02]  /*a9e0*/  SYNCS.PHASECHK.TRANS64.TRYWAIT P1, [R2+URZ+0x140], R0 ;  /* 0x00014000020075a7 */ /* 0x0022e400080211ff */
[----:B---3--:R-:W-:Y:S05]  /*a9f0*/  @!P1 NANOSLEEP.SYNCS 0x989680 ;  /* 0x009896800000995d */ /* 0x008fea0003900000 */
[----:B------:R-:W3:Y:S02]  /*aa00*/  @!P1 SYNCS.PHASECHK.TRANS64 P1, [R2+URZ+0x140], R0 ;  /* 0x00014000020095a7 */ /* 0x000ee400080210ff */
[----:B---3--:R-:W-:Y:S05]  /*aa10*/  @!P1 BRA `(.L_x_111) ;  /* 0xfffffffc00f09947 */ /* 0x008fea000383ffff */
[----:B------:R-:W-:Y:S05]  /*aa20*/  BRA `(.L_x_110) ;  /* 0xffffffb8005c7947 */ /* 0x000fea000383ffff */
.L_x_113:
[----:B-1----:R1:W2:Y:S02]  /*aa30*/  SYNCS.PHASECHK.TRANS64.TRYWAIT P0, [R113+URZ+0x1b0], R3 ;  /* 0x0001b003710075a7 */ /* 0x0022a400080011ff */
[----:B--2---:R-:W-:Y:S05]  /*aa40*/  @!P0 NANOSLEEP.SYNCS 0x989680 ;  /* 0x009896800000895d */ /* 0x004fea0003900000 */
[----:B------:R-:W2:Y:S02]  /*aa50*/  @!P0 SYNCS.PHASECHK.TRANS64 P0, [R113+URZ+0x1b0], R3 ;  /* 0x0001b003710085a7 */ /* 0x000ea400080010ff */
[----:B--2---:R-:W-:Y:S05]  /*aa60*/  @!P0 BRA `(.L_x_113) ;  /* 0xfffffffc00f08947 */ /* 0x004fea000383ffff */
[----:B------:R-:W-:Y:S05]  /*aa70*/  BRA `(.L_x_112) ;  /* 0xffffffb800b07947 */ /* 0x000fea000383ffff */
.L_x_121:
[----:B--2---:R2:W3:Y:S02]  /*aa80*/  SYNCS.PHASECHK.TRANS64.TRYWAIT P0, [R0+URZ+0x140], R3 ;  /* 0x00014003000075a7 */ /* 0x0044e400080011ff */
[----:B---3--:R-:W-:Y:S05]  /*aa90*/  @!P0 NANOSLEEP.SYNCS 0x989680 ;  /* 0x009896800000895d */ /* 0x008fea0003900000 */
[----:B------:R-:W3:Y:S02]  /*aaa0*/  @!P0 SYNCS.PHASECHK.TRANS64 P0, [R0+URZ+0x140], R3 ;  /* 0x00014003000085a7 */ /* 0x000ee400080010ff */
[----:B---3--:R-:W-:Y:S05]  /*aab0*/  @!P0 BRA `(.L_x_121) ;  /* 0xfffffffc00f08947 */ /* 0x008fea000383ffff */
[----:B------:R-:W-:Y:S05]  /*aac0*/  BRA `(.L_x_120) ;  /* 0xffffffc400a07947 */ /* 0x000fea000383ffff */
.L_x_129:
[----:B--2---:R2:W3:Y:S02]  /*aad0*/  SYNCS.PHASECHK.TRANS64.TRYWAIT P0, [R0+URZ+0x140], R4 ;  /* 0x00014004000075a7 */ /* 0x0044e400080011ff */
[----:B---3--:R-:W-:Y:S05]  /*aae0*/  @!P0 NANOSLEEP.SYNCS 0x989680 ;  /* 0x009896800000895d */ /* 0x008fea0003900000 */
[----:B------:R-:W3:Y:S02]  /*aaf0*/  @!P0 SYNCS.PHASECHK.TRANS64 P0, [R0+URZ+0x140], R4 ;  /* 0x00014004000085a7 */ /* 0x000ee400080010ff */
[----:B---3--:R-:W-:Y:S05]  /*ab00*/  @!P0 BRA `(.L_x_129) ;  /* 0xfffffffc00f08947 */ /* 0x008fea000383ffff */
[----:B------:R-:W-:Y:S05]  /*ab10*/  BRA `(.L_x_128) ;  /* 0xffffffd000e47947 */ /* 0x000fea000383ffff */
.L_x_137:
[----:B--2---:R2:W3:Y:S02]  /*ab20*/  SYNCS.PHASECHK.TRANS64.TRYWAIT P0, [R0+URZ+0x140], R4 ;  /* 0x00014004000075a7 */ /* 0x0044e400080011ff */
[----:B---3--:R-:W-:Y:S05]  /*ab30*/  @!P0 NANOSLEEP.SYNCS 0x989680 ;  /* 0x009896800000895d */ /* 0x008fea0003900000 */
[----:B------:R-:W3:Y:S02]  /*ab40*/  @!P0 SYNCS.PHASECHK.TRANS64 P0, [R0+URZ+0x140], R4 ;  /* 0x00014004000085a7 */ /* 0x000ee400080010ff */
[----:B---3--:R-:W-:Y:S05]  /*ab50*/  @!P0 BRA `(.L_x_137) ;  /* 0xfffffffc00f08947 */ /* 0x008fea000383ffff */
[----:B------:R-:W-:Y:S05]  /*ab60*/  BRA `(.L_x_136) ;  /* 0xffffffe000347947 */ /* 0x000fea000383ffff */
        .weak           $__internal_0_$__cuda_sm10x_tcgen05_guardrail_trap_col_being_dealloced_not_returned_by_alloc
        .type           $__internal_0_$__cuda_sm10x_tcgen05_guardrail_trap_col_being_dealloced_not_returned_by_alloc,@function
        .size           $__internal_0_$__cuda_sm10x_tcgen05_guardrail_trap_col_being_dealloced_not_returned_by_alloc,($__internal_1_$__cuda_sm10x_tcgen05_guardrail_trap_phase_invalid_during_alloc - $__internal_0_$__cuda_sm10x_tcgen05_guardrail_trap_col_being_dealloced_not_returned_by_alloc)
$__internal_0_$__cuda_sm10x_tcgen05_guardrail_trap_col_being_dealloced_not_returned_by_alloc:
[----:B------:R-:W-:Y:S05]  /*ab70*/  BPT.TRAP 0x1 ;  /* 0x000000040000795c */ /* 0x000fea0000300000 */
[----:B------:R-:W-:-:S04]  /*ab80*/  HFMA2 R3, -RZ, RZ, 0, 0 ;  /* 0x00000000ff037431 */ /* 0x000fc800000001ff */
[----:B------:R-:W-:Y:S05]  /*ab90*/  RET.REL.NODEC R2 `(_ZN7cutlass13device_kernelINS_4gemm6kernel13GemmUniversalIN4cute5tupleIJiiiiEEENS1_10collective13CollectiveMmaINS1_35MainloopSm100TmaUmmaWarpSpecializedILi20ELi2ELi4ENS5_IJNS4_1CILi1EEESB_SB_EEEEENS5_IJNSA_ILi64EEENSA_ILi256EEENSA_ILi32EEEEEENS_12float_e4m3_tENS5_IJlSB_lEEESI_SJ_NS4_8TiledMMAINS4_8MMA_AtomIJNS4_10MMA_TraitsINS4_19SM100_MMA_F8F6F4_SSEJSI_SI_fSE_SF_NS4_17integral_constantINS4_4UMMA5MajorELSQ_0EEESR_NSO_INSP_7ScaleInELSS_0EEEST_EEEEEENS4_6LayoutISC_NS5_IJNSA_ILi0EEESX_SX_EEEEENS5_IJNS4_10UnderscoreES10_S10_EEEEENS4_13SM90_TMA_LOADENS4_14ComposedLayoutINS4_7SwizzleILi1ELi4ELi3EEENS4_18smem_ptr_flag_bitsILi8EEENSW_INS5_IJNSA_ILi8EEESG_EEENS5_IJSG_SB_EEEEEEEvNS4_8identityES13_S1D_vS1E_EENS_8epilogue10collective18CollectiveEpilogueINS1G_23Sm100TmaWarpSpecializedILi4ELi2ELi32ELb0ELb0EEEJSH_NS5_IJNSW_ISE_SB_EES1L_EEESI_SJ_SI_SJ_NS1G_6fusion15FusionCallbacksIS1K_NS1N_17LinearCombinationISI_fSI_fLNS_15FloatRoundStyleE2EEESH_S1M_JEEENS4_5SM1004TMEM4LOAD26SM100_TMEM_LOAD_16dp32b32xES13_NS14_INS15_ILi2ELi4ELi3EEES18_NSW_INS5_IJS19_SE_EEENS5_IJSE_SB_EEEEEEENS4_39AutoVectorizingCopyWithAssumedAlignmentILi128EEENS4_14SM90_TMA_STOREES21_S23_S23_EEEvvEEEEvNT_6ParamsE) ;  /* 0xffffff5402187950 */ /* 0x000fea0003c3ffff */
        .weak           $__internal_1_$__cuda_sm10x_tcgen05_guardrail_trap_phase_invalid_during_alloc
        .type           $__internal_1_$__cuda_sm10x_tcgen05_guardrail_trap_phase_invalid_during_alloc,@function
        .size           $__internal_1_$__cuda_sm10x_tcgen05_guardrail_trap_phase_invalid_during_alloc,($__internal_2_$__cuda_sm10x_tcgen05_guardrail_trap_unallocated_columns_being_dealloced - $__internal_1_$__cuda_sm10x_tcgen05_guardrail_trap_phase_invalid_during_alloc)
$__internal_1_$__cuda_sm10x_tcgen05_guardrail_trap_phase_invalid_during_alloc:
[----:B------:R-:W-:Y:S05]  /*aba0*/  BPT.TRAP 0x1 ;  /* 0x000000040000795c */ /* 0x000fea0000300000 */
[----:B------:R-:W-:-:S04]  /*abb0*/  MOV R3, 0x0 ;  /* 0x0000000000037802 */ /* 0x000fc80000000f00 */
[----:B------:R-:W-:Y:S05]  /*abc0*/  RET.REL.NODEC R2 `(_ZN7cutlass13device_kernelINS_4gemm6kernel13GemmUniversalIN4cute5tupleIJiiiiEEENS1_10collective13CollectiveMmaINS1_35MainloopSm100TmaUmmaWarpSpecializedILi20ELi2ELi4ENS5_IJNS4_1CILi1EEESB_SB_EEEEENS5_IJNSA_ILi64EEENSA_ILi256EEENSA_ILi32EEEEEENS_12float_e4m3_tENS5_IJlSB_lEEESI_SJ_NS4_8TiledMMAINS4_8MMA_AtomIJNS4_10MMA_TraitsINS4_19SM100_MMA_F8F6F4_SSEJSI_SI_fSE_SF_NS4_17integral_constantINS4_4UMMA5MajorELSQ_0EEESR_NSO_INSP_7ScaleInELSS_0EEEST_EEEEEENS4_6LayoutISC_NS5_IJNSA_ILi0EEESX_SX_EEEEENS5_IJNS4_10UnderscoreES10_S10_EEEEENS4_13SM90_TMA_LOADENS4_14ComposedLayoutINS4_7SwizzleILi1ELi4ELi3EEENS4_18smem_ptr_flag_bitsILi8EEENSW_INS5_IJNSA_ILi8EEESG_EEENS5_IJSG_SB_EEEEEEEvNS4_8identityES13_S1D_vS1E_EENS_8epilogue10collective18CollectiveEpilogueINS1G_23Sm100TmaWarpSpecializedILi4ELi2ELi32ELb0ELb0EEEJSH_NS5_IJNSW_ISE_SB_EES1L_EEESI_SJ_SI_SJ_NS1G_6fusion15FusionCallbacksIS1K_NS1N_17LinearCombinationISI_fSI_fLNS_15FloatRoundStyleE2EEESH_S1M_JEEENS4_5SM1004TMEM4LOAD26SM100_TMEM_LOAD_16dp32b32xES13_NS14_INS15_ILi2ELi4ELi3EEES18_NSW_INS5_IJS19_SE_EEENS5_IJSE_SB_EEEEEEENS4_39AutoVectorizingCopyWithAssumedAlignmentILi128EEENS4_14SM90_TMA_STOREES21_S23_S23_EEEvvEEEEvNT_6ParamsE) ;  /* 0xffffff54020c7950 */ /* 0x000fea0003c3ffff */
        .weak           $__internal_2_$__cuda_sm10x_tcgen05_guardrail_trap_unallocated_columns_being_dealloced
        .type           $__internal_2_$__cuda_sm10x_tcgen05_guardrail_trap_unallocated_columns_being_dealloced,@function
        .size           $__internal_2_$__cuda_sm10x_tcgen05_guardrail_trap_unallocated_columns_being_dealloced,(.L_x_219 - $__internal_2_$__cuda_sm10x_tcgen05_guardrail_trap_unallocated_columns_being_dealloced)
$__internal_2_$__cuda_sm10x_tcgen05_guardrail_trap_unallocated_columns_being_dealloced:
[----:B------:R-:W-:Y:S05]  /*abd0*/  BPT.TRAP 0x1 ;  /* 0x000000040000795c */ /* 0x000fea0000300000 */
[----:B------:R-:W-:-:S04]  /*abe0*/  HFMA2 R3, -RZ, RZ, 0, 0 ;  /* 0x00000000ff037431 */ /* 0x000fc800000001ff */
[----:B------:R-:W-:Y:S05]  /*abf0*/  RET.REL.NODEC R2 `(_ZN7cutlass13device_kernelINS_4gemm6kernel13GemmUniversalIN4cute5tupleIJiiiiEEENS1_10collective13CollectiveMmaINS1_35MainloopSm100TmaUmmaWarpSpecializedILi20ELi2ELi4ENS5_IJNS4_1CILi1EEESB_SB_EEEEENS5_IJNSA_ILi64EEENSA_ILi256EEENSA_ILi32EEEEEENS_12float_e4m3_tENS5_IJlSB_lEEESI_SJ_NS4_8TiledMMAINS4_8MMA_AtomIJNS4_10MMA_TraitsINS4_19SM100_MMA_F8F6F4_SSEJSI_SI_fSE_SF_NS4_17integral_constantINS4_4UMMA5MajorELSQ_0EEESR_NSO_INSP_7ScaleInELSS_0EEEST_EEEEEENS4_6LayoutISC_NS5_IJNSA_ILi0EEESX_SX_EEEEENS5_IJNS4_10UnderscoreES10_S10_EEEEENS4_13SM90_TMA_LOADENS4_14ComposedLayoutINS4_7SwizzleILi1ELi4ELi3EEENS4_18smem_ptr_flag_bitsILi8EEENSW_INS5_IJNSA_ILi8EEESG_EEENS5_IJSG_SB_EEEEEEEvNS4_8identityES13_S1D_vS1E_EENS_8epilogue10collective18CollectiveEpilogueINS1G_23Sm100TmaWarpSpecializedILi4ELi2ELi32ELb0ELb0EEEJSH_NS5_IJNSW_ISE_SB_EES1L_EEESI_SJ_SI_SJ_NS1G_6fusion15FusionCallbacksIS1K_NS1N_17LinearCombinationISI_fSI_fLNS_15FloatRoundStyleE2EEESH_S1M_JEEENS4_5SM1004TMEM4LOAD26SM100_TMEM_LOAD_16dp32b32xES13_NS14_INS15_ILi2ELi4ELi3EEES18_NSW_INS5_IJS19_SE_EEENS5_IJSE_SB_EEEEEEENS4_39AutoVectorizingCopyWithAssumedAlignmentILi128EEENS4_14SM90_TMA_STOREES21_S23_S23_EEEvvEEEEvNT_6ParamsE) ;  /* 0xffffff5402007950 */ /* 0x000fea0003c3ffff */
.L_x_218:
[----:B------:R-:W-:-:S00]  /*ac00*/  BRA `(.L_x_218) ;  /* 0xfffffffc00fc7947 */ /* 0x000fc0000383ffff */
[----:B------:R-:W-:-:S00]  /*ac10*/  NOP ;  /* 0x0000000000007918 */ /* 0x000fc00000000000 */
        /* <DEDUP_REMOVED lines=14> */
.L_x_219:


//--------------------- .nv.global.init           --------------------------
	.section	.nv.global.init,"aw",@progbits
.nv.global.init:
	.type		$str$27,@object
	.size		$str$27,($str$28 - $str$27)
$str$27:
        /*0000*/ 	.byte	0x28, 0x61, 0x64, 0x64, 0x72, 0x65, 0x73, 0x73, 0x20, 0x26, 0x20, 0x6d, 0x61, 0x73, 0x6b, 0x29
        /*0010*/ 	.byte	0x20, 0x3d, 0x3d, 0x20, 0x30, 0x00
	.type		$str$28,@object
	.size		$str$28,($str$26 - $str$28)
$str$28:
        /*0016*/ 	.byte	0x2f, 0x74, 0x6d, 0x70, 0x2f, 0x63, 0x75, 0x74, 0x6c, 0x61, 0x73, 0x73, 0x5f, 0x73, 0x77, 0x65
        /*0026*/ 	.byte	0x65, 0x70, 0x5f, 0x73, 0x72, 0x63, 0x2f, 0x69, 0x6e, 0x63, 0x6c, 0x75, 0x64, 0x65, 0x2f, 0x63
        /*0036*/ 	.byte	0x75, 0x74, 0x65, 0x2f, 0x70, 0x6f, 0x69, 0x6e, 0x74, 0x65, 0x72, 0x5f, 0x66, 0x6c, 0x61, 0x67
        /*0046*/ 	.byte	0x67, 0x65, 0x64, 0x2e, 0x68, 0x70, 0x70, 0x00
	.type		$str$26,@object
	.size		$str$26,($str$25 - $str$26)
$str$26:
        /*004e*/ 	.byte	0x2f, 0x74, 0x6d, 0x70, 0x2f, 0x63, 0x75, 0x74, 0x6c, 0x61, 0x73, 0x73, 0x5f, 0x73, 0x77, 0x65
        /*005e*/ 	.byte	0x65, 0x70, 0x5f, 0x73, 0x72, 0x63, 0x2f, 0x69, 0x6e, 0x63, 0x6c, 0x75, 0x64, 0x65, 0x2f, 0x63
        /*006e*/ 	.byte	0x75, 0x74, 0x65, 0x2f, 0x61, 0x74, 0x6f, 0x6d, 0x2f, 0x63, 0x6f, 0x70, 0x79, 0x5f, 0x74, 0x72
        /*007e*/ 	.byte	0x61, 0x69, 0x74, 0x73, 0x5f, 0x73, 0x6d, 0x31, 0x30, 0x30, 0x2e, 0x68, 0x70, 0x70, 0x00
	.type		$str$25,@object
	.size		$str$25,(__unnamed_1 - $str$25)
$str$25:
        /*008d*/ 	.byte	0x28, 0x28, 0x75, 0x69, 0x6e, 0x74, 0x33, 0x32, 0x5f, 0x74, 0x28, 0x74, 0x68, 0x72, 0x65, 0x61
        /*009d*/ 	.byte	0x64, 0x49, 0x64, 0x78, 0x2e, 0x78, 0x29, 0x20, 0x2f, 0x20, 0x33, 0x32, 0x29, 0x20, 0x25, 0x20
        /*00ad*/ 	.byte	0x34, 0x29, 0x20, 0x3d, 0x3d, 0x20, 0x28, 0x28, 0x28, 0x74, 0x6d, 0x65, 0x6d, 0x5f, 0x61, 0x64
        /*00bd*/ 	.byte	0x64, 0x72, 0x20, 0x3e, 0x3e, 0x20, 0x31, 0x36, 0x29, 0x20, 0x2f, 0x20, 0x33, 0x32, 0x29, 0x20
        /*00cd*/ 	.byte	0x25, 0x20, 0x34, 0x29, 0x00
	.type		__unnamed_1,@object
	.size		__unnamed_1,(__unnamed_2 - __unnamed_1)
__unnamed_1:
        /*00d2*/ 	.byte	0x61, 0x75, 0x74, 0x6f, 0x20, 0x63, 0x75, 0x74, 0x65, 0x3a, 0x3a, 0x61, 0x73, 0x5f, 0x70, 0x6f
        /* <DEDUP_REMOVED lines=24> */
        /*0262*/ 	.byte	0x3c, 0x34, 0x30, 0x39, 0x36, 0x3e, 0x3e, 0x3e, 0x3e, 0x5d, 0x00
	.type		__unnamed_2,@object
	.size		__unnamed_2,(__unnamed_3 - __unnamed_2)
__unnamed_2:
        /* <DEDUP_REMOVED lines=26> */
	.type		__unnamed_3,@object
	.size		__unnamed_3,(.L_3 - __unnamed_3)
__unnamed_3:
        /* <DEDUP_REMOVED lines=40> */
        /*0688*/ 	.byte	0x74, 0x65, 0x3a, 0x3a, 0x43, 0x3c, 0x30, 0x3e, 0x3e, 0x3e, 0x3e, 0x5d, 0x00
.L_3:


//--------------------- .nv.shared._ZN7cutlass13device_kernelINS_4gemm6kernel13GemmUniversalIN4cute5tupleIJiiiiEEENS1_10collective13CollectiveMmaINS1_35MainloopSm100TmaUmmaWarpSpecializedILi20ELi2ELi4ENS5_IJNS4_1CILi1EEESB_SB_EEEEENS5_IJNSA_ILi64EEENSA_ILi256EEENSA_ILi32EEEEEENS_12float_e4m3_tENS5_IJlSB_lEEESI_SJ_NS4_8TiledMMAINS4_8MMA_AtomIJNS4_10MMA_TraitsINS4_19SM100_MMA_F8F6F4_SSEJSI_SI_fSE_SF_NS4_17integral_constantINS4_4UMMA5MajorELSQ_0EEESR_NSO_INSP_7ScaleInELSS_0EEEST_EEEEEENS4_6LayoutISC_NS5_IJNSA_ILi0EEESX_SX_EEEEENS5_IJNS4_10UnderscoreES10_S10_EEEEENS4_13SM90_TMA_LOADENS4_14ComposedLayoutINS4_7SwizzleILi1ELi4ELi3EEENS4_18smem_ptr_flag_bitsILi8EEENSW_INS5_IJNSA_ILi8EEESG_EEENS5_IJSG_SB_EEEEEEEvNS4_8identityES13_S1D_vS1E_EENS_8epilogue10collective18CollectiveEpilogueINS1G_23Sm100TmaWarpSpecializedILi4ELi2ELi32ELb0ELb0EEEJSH_NS5_IJNSW_ISE_SB_EES1L_EEESI_SJ_SI_SJ_NS1G_6fusion15FusionCallbacksIS1K_NS1N_17LinearCombinationISI_fSI_fLNS_15FloatRoundStyleE2EEESH_S1M_JEEENS4_5SM1004TMEM4LOAD26SM100_TMEM_LOAD_16dp32b32xES13_NS14_INS15_ILi2ELi4ELi3EEES18_NSW_INS5_IJS19_SE_EEENS5_IJSE_SB_EEEEEEENS4_39AutoVectorizingCopyWithAssumedAlignmentILi128EEENS4_14SM90_TMA_STOREES21_S23_S23_EEEvvEEEEvNT_6ParamsE --------------------------
	.section	.nv.shared._ZN7cutlass13device_kernelINS_4gemm6kernel13GemmUniversalIN4cute5tupleIJiiiiEEENS1_10collective13CollectiveMmaINS1_35MainloopSm100TmaUmmaWarpSpecializedILi20ELi2ELi4ENS5_IJNS4_1CILi1EEESB_SB_EEEEENS5_IJNSA_ILi64EEENSA_ILi256EEENSA_ILi32EEEEEENS_12float_e4m3_tENS5_IJlSB_lEEESI_SJ_NS4_8TiledMMAINS4_8MMA_AtomIJNS4_10MMA_TraitsINS4_19SM100_MMA_F8F6F4_SSEJSI_SI_fSE_SF_NS4_17integral_constantINS4_4UMMA5MajorELSQ_0EEESR_NSO_INSP_7ScaleInELSS_0EEEST_EEEEEENS4_6LayoutISC_NS5_IJNSA_ILi0EEESX_SX_EEEEENS5_IJNS4_10UnderscoreES10_S10_EEEEENS4_13SM90_TMA_LOADENS4_14ComposedLayoutINS4_7SwizzleILi1ELi4ELi3EEENS4_18smem_ptr_flag_bitsILi8EEENSW_INS5_IJNSA_ILi8EEESG_EEENS5_IJSG_SB_EEEEEEEvNS4_8identityES13_S1D_vS1E_EENS_8epilogue10collective18CollectiveEpilogueINS1G_23Sm100TmaWarpSpecializedILi4ELi2ELi32ELb0ELb0EEEJSH_NS5_IJNSW_ISE_SB_EES1L_EEESI_SJ_SI_SJ_NS1G_6fusion15FusionCallbacksIS1K_NS1N_17LinearCombinationISI_fSI_fLNS_15FloatRoundStyleE2EEESH_S1M_JEEENS4_5SM1004TMEM4LOAD26SM100_TMEM_LOAD_16dp32b32xES13_NS14_INS15_ILi2ELi4ELi3EEES18_NSW_INS5_IJS19_SE_EEENS5_IJSE_SB_EEEEEEENS4_39AutoVectorizingCopyWithAssumedAlignmentILi128EEENS4_14SM90_TMA_STOREES21_S23_S23_EEEvvEEEEvNT_6ParamsE,"aw",@nobits
	.sectionflags	@""
	.align	16
	.zero		1024


//--------------------- .nv.shared.reserved.0     --------------------------
	.section	.nv.shared.reserved.0,"aw",@nobits
	.weak		__nv_reservedSMEM_offset_0_alias
	.size		__nv_reservedSMEM_offset_0_alias, 0, 64
	.other		__nv_reservedSMEM_offset_0_alias,@"STO_CUDA_RESERVED_SHARED STV_DEFAULT"
__nv_reservedSMEM_offset_0_alias:
	.zero		0
.nv.shared.reserved.0:
	.zero		64
	.weak		__nv_reservedSMEM_tcgen05_partition
	.type		__nv_reservedSMEM_tcgen05_partition,@object
	.size		__nv_reservedSMEM_tcgen05_partition,(.L_0 - __nv_reservedSMEM_tcgen05_partition)
__nv_reservedSMEM_tcgen05_partition:
	.zero		32
.L_0:


//--------------------- .nv.global                --------------------------
	.section	.nv.global,"aw",@nobits
.nv.global:
	.type		_ZN40_INTERNAL_c952ff45_4_k_cu_51ea65f0_263474cute1_E,@object
	.size		_ZN40_INTERNAL_c952ff45_4_k_cu_51ea65f0_263474cute1_E,(_ZN40_INTERNAL_c952ff45_4_k_cu_51ea65f0_263474cuda3std3__45__cpo6cbeginE - _ZN40_INTERNAL_c952ff45_4_k_cu_51ea65f0_263474cute1_E)
_ZN40_INTERNAL_c952ff45_4_k_cu_51ea65f0_263474cute1_E:
	.zero		1
	.type		_ZN40_INTERNAL_c952ff45_4_k_cu_51ea65f0_263474cuda3std3__45__cpo6cbeginE,@object
	.size		_ZN40_INTERNAL_c952ff45_4_k_cu_51ea65f0_263474cuda3std3__45__cpo6cbeginE,(_ZN40_INTERNAL_c952ff45_4_k_cu_51ea65f0_263474cuda3std3__48in_placeE - _ZN40_INTERNAL_c952ff45_4_k_cu_51ea65f0_263474cuda3std3__45__cpo6cbeginE)
_ZN40_INTERNAL_c952ff45_4_k_cu_51ea65f0_263474cuda3std3__45__cpo6cbeginE:
	.zero		1
	.type		_ZN40_INTERNAL_c952ff45_4_k_cu_51ea65f0_263474cuda3std3__48in_placeE,@object
	.size		_ZN40_INTERNAL_c952ff45_4_k_cu_51ea65f0_263474cuda3std3__48in_placeE,(_ZN40_INTERNAL_c952ff45_4_k_cu_51ea65f0_263474cuda3std6ranges3__45__cpo9iter_moveE - _ZN40_INTERNAL_c952ff45_4_k_cu_51ea65f0_263474cuda3std3__48in_placeE)
_ZN40_INTERNAL_c952ff45_4_k_cu_51ea65f0_263474cuda3std3__48in_placeE:
	.zero		1
	.type		_ZN40_INTERNAL_c952ff45_4_k_cu_51ea65f0_263474cuda3std6ranges3__45__cpo9iter_moveE,@object
	.size		_ZN40_INTERNAL_c952ff45_4_k_cu_51ea65f0_263474cuda3std6ranges3__45__cpo9iter_moveE,(_ZN40_INTERNAL_c952ff45_4_k_cu_51ea65f0_263474cuda3std3__45__cpo5beginE - _ZN40_INTERNAL_c952ff45_4_k_cu_51ea65f0_263474cuda3std6ranges3__45__cpo9iter_moveE)
_ZN40_INTERNAL_c952ff45_4_k_cu_51ea65f0_263474cuda3std6ranges3__45__cpo9iter_moveE:
	.zero		1
	.type		_ZN40_INTERNAL_c952ff45_4_k_cu_51ea65f0_263474cuda3std3__45__cpo5beginE,@object
	.size		_ZN40_INTERNAL_c952ff45_4_k_cu_51ea65f0_263474cuda3std3__45__cpo5beginE,(_ZN40_INTERNAL_c952ff45_4_k_cu_51ea65f0_263474cuda3std3__442_GLOBAL__N__c952ff45_4_k_cu_51ea65f0_263476ignoreE - _ZN40_INTERNAL_c952ff45_4_k_cu_51ea65f0_263474cuda3std3__45__cpo5beginE)
_ZN40_INTERNAL_c952ff45_4_k_cu_51ea65f0_263474cuda3std3__45__cpo5beginE:
	.zero		1
	.type		_ZN40_INTERNAL_c952ff45_4_k_cu_51ea65f0_263474cuda3std3__442_GLOBAL__N__c952ff45_4_k_cu_51ea65f0_263476ignoreE,@object
	.size		_ZN40_INTERNAL_c952ff45_4_k_cu_51ea65f0_263474cuda3std3__442_GLOBAL__N__c952ff45_4_k_cu_51ea65f0_263476ignoreE,(_ZN40_INTERNAL_c952ff45_4_k_cu_51ea65f0_263474cute7productE - _ZN40_INTERNAL_c952ff45_4_k_cu_51ea65f0_263474cuda3std3__442_GLOBAL__N__c952ff45_4_k_cu_51ea65f0_263476ignoreE)
_ZN40_INTERNAL_c952ff45_4_k_cu_51ea65f0_263474cuda3std3__442_GLOBAL__N__c952ff45_4_k_cu_51ea65f0_263476ignoreE:
	.zero		1
	.type		_ZN40_INTERNAL_c952ff45_4_k_cu_51ea65f0_263474cute7productE,@object
	.size		_ZN40_INTERNAL_c952ff45_4_k_cu_51ea65f0_263474cute7productE,(_ZN40_INTERNAL_c952ff45_4_k_cu_51ea65f0_263474cuda3std3__45__cpo3endE - _ZN40_INTERNAL_c952ff45_4_k_cu_51ea65f0_263474cute7productE)
_ZN40_INTERNAL_c952ff45_4_k_cu_51ea65f0_263474cute7productE:
	.zero		1
	.type		_ZN40_INTERNAL_c952ff45_4_k_cu_51ea65f0_263474cuda3std3__45__cpo3endE,@object
	.size		_ZN40_INTERNAL_c952ff45_4_k_cu_51ea65f0_263474cuda3std3__45__cpo3endE,(_ZN40_INTERNAL_c952ff45_4_k_cu_51ea65f0_263474cuda3std3__419piecewise_constructE - _ZN40_INTERNAL_c952ff45_4_k_cu_51ea65f0_263474cuda3std3__45__cpo3endE)
_ZN40_INTERNAL_c952ff45_4_k_cu_51ea65f0_263474cuda3std3__45__cpo3endE:
	.zero		1
	.type		_ZN40_INTERNAL_c952ff45_4_k_cu_51ea65f0_263474cuda3std3__419piecewise_constructE,@object
	.size		_ZN40_INTERNAL_c952ff45_4_k_cu_51ea65f0_263474cuda3std3__419piecewise_constructE,(_ZN40_INTERNAL_c952ff45_4_k_cu_51ea65f0_263474cuda3std3__45__cpo4cendE - _ZN40_INTERNAL_c952ff45_4_k_cu_51ea65f0_263474cuda3std3__419piecewise_constructE)
_ZN40_INTERNAL_c952ff45_4_k_cu_51ea65f0_263474cuda3std3__419piecewise_constructE:
	.zero		1
	.type		_ZN40_INTERNAL_c952ff45_4_k_cu_51ea65f0_263474cuda3std3__45__cpo4cendE,@object
	.size		_ZN40_INTERNAL_c952ff45_4_k_cu_51ea65f0_263474cuda3std3__45__cpo4cendE,(_ZN40_INTERNAL_c952ff45_4_k_cu_51ea65f0_263474cuda3std6ranges3__45__cpo4swapE - _ZN40_INTERNAL_c952ff45_4_k_cu_51ea65f0_263474cuda3std3__45__cpo4cendE)
_ZN40_INTERNAL_c952ff45_4_k_cu_51ea65f0_263474cuda3std3__45__cpo4cendE:
	.zero		1
	.type		_ZN40_INTERNAL_c952ff45_4_k_cu_51ea65f0_263474cuda3std6ranges3__45__cpo4swapE,@object
	.size		_ZN40_INTERNAL_c952ff45_4_k_cu_51ea65f0_263474cuda3std6ranges3__45__cpo4swapE,(.L_11 - _ZN40_INTERNAL_c952ff45_4_k_cu_51ea65f0_263474cuda3std6ranges3__45__cpo4swapE)
_ZN40_INTERNAL_c952ff45_4_k_cu_51ea65f0_263474cuda3std6ranges3__45__cpo4swapE:
	.zero		1
.L_11:


//--------------------- .nv.constant0._ZN7cutlass13device_kernelINS_4gemm6kernel13GemmUniversalIN4cute5tupleIJiiiiEEENS1_10collective13CollectiveMmaINS1_35MainloopSm100TmaUmmaWarpSpecializedILi20ELi2ELi4ENS5_IJNS4_1CILi1EEESB_SB_EEEEENS5_IJNSA_ILi64EEENSA_ILi256EEENSA_ILi32EEEEEENS_12float_e4m3_tENS5_IJlSB_lEEESI_SJ_NS4_8TiledMMAINS4_8MMA_AtomIJNS4_10MMA_TraitsINS4_19SM100_MMA_F8F6F4_SSEJSI_SI_fSE_SF_NS4_17integral_constantINS4_4UMMA5MajorELSQ_0EEESR_NSO_INSP_7ScaleInELSS_0EEEST_EEEEEENS4_6LayoutISC_NS5_IJNSA_ILi0EEESX_SX_EEEEENS5_IJNS4_10UnderscoreES10_S10_EEEEENS4_13SM90_TMA_LOADENS4_14ComposedLayoutINS4_7SwizzleILi1ELi4ELi3EEENS4_18smem_ptr_flag_bitsILi8EEENSW_INS5_IJNSA_ILi8EEESG_EEENS5_IJSG_SB_EEEEEEEvNS4_8identityES13_S1D_vS1E_EENS_8epilogue10collective18CollectiveEpilogueINS1G_23Sm100TmaWarpSpecializedILi4ELi2ELi32ELb0ELb0EEEJSH_NS5_IJNSW_ISE_SB_EES1L_EEESI_SJ_SI_SJ_NS1G_6fusion15FusionCallbacksIS1K_NS1N_17LinearCombinationISI_fSI_fLNS_15FloatRoundStyleE2EEESH_S1M_JEEENS4_5SM1004TMEM4LOAD26SM100_TMEM_LOAD_16dp32b32xES13_NS14_INS15_ILi2ELi4ELi3EEES18_NSW_INS5_IJS19_SE_EEENS5_IJSE_SB_EEEEEEENS4_39AutoVectorizingCopyWithAssumedAlignmentILi128EEENS4_14SM90_TMA_STOREES21_S23_S23_EEEvvEEEEvNT_6ParamsE --------------------------
	.section	.nv.constant0._ZN7cutlass13device_kernelINS_4gemm6kernel13GemmUniversalIN4cute5tupleIJiiiiEEENS1_10collective13CollectiveMmaINS1_35MainloopSm100TmaUmmaWarpSpecializedILi20ELi2ELi4ENS5_IJNS4_1CILi1EEESB_SB_EEEEENS5_IJNSA_ILi64EEENSA_ILi256EEENSA_ILi32EEEEEENS_12float_e4m3_tENS5_IJlSB_lEEESI_SJ_NS4_8TiledMMAINS4_8MMA_AtomIJNS4_10MMA_TraitsINS4_19SM100_MMA_F8F6F4_SSEJSI_SI_fSE_SF_NS4_17integral_constantINS4_4UMMA5MajorELSQ_0EEESR_NSO_INSP_7ScaleInELSS_0EEEST_EEEEEENS4_6LayoutISC_NS5_IJNSA_ILi0EEESX_SX_EEEEENS5_IJNS4_10UnderscoreES10_S10_EEEEENS4_13SM90_TMA_LOADENS4_14ComposedLayoutINS4_7SwizzleILi1ELi4ELi3EEENS4_18smem_ptr_flag_bitsILi8EEENSW_INS5_IJNSA_ILi8EEESG_EEENS5_IJSG_SB_EEEEEEEvNS4_8identityES13_S1D_vS1E_EENS_8epilogue10collective18CollectiveEpilogueINS1G_23Sm100TmaWarpSpecializedILi4ELi2ELi32ELb0ELb0EEEJSH_NS5_IJNSW_ISE_SB_EES1L_EEESI_SJ_SI_SJ_NS1G_6fusion15FusionCallbacksIS1K_NS1N_17LinearCombinationISI_fSI_fLNS_15FloatRoundStyleE2EEESH_S1M_JEEENS4_5SM1004TMEM4LOAD26SM100_TMEM_LOAD_16dp32b32xES13_NS14_INS15_ILi2ELi4ELi3EEES18_NSW_INS5_IJS19_SE_EEENS5_IJSE_SB_EEEEEEENS4_39AutoVectorizingCopyWithAssumedAlignmentILi128EEENS4_14SM90_TMA_STOREES21_S23_S23_EEEvvEEEEvNT_6ParamsE,"a",@progbits
	.sectionflags	@""
	.align	4
.nv.constant0._ZN7cutlass13device_kernelINS_4gemm6kernel13GemmUniversalIN4cute5tupleIJiiiiEEENS1_10collective13CollectiveMmaINS1_35MainloopSm100TmaUmmaWarpSpecializedILi20ELi2ELi4ENS5_IJNS4_1CILi1EEESB_SB_EEEEENS5_IJNSA_ILi64EEENSA_ILi256EEENSA_ILi32EEEEEENS_12float_e4m3_tENS5_IJlSB_lEEESI_SJ_NS4_8TiledMMAINS4_8MMA_AtomIJNS4_10MMA_TraitsINS4_19SM100_MMA_F8F6F4_SSEJSI_SI_fSE_SF_NS4_17integral_constantINS4_4UMMA5MajorELSQ_0EEESR_NSO_INSP_7ScaleInELSS_0EEEST_EEEEEENS4_6LayoutISC_NS5_IJNSA_ILi0EEESX_SX_EEEEENS5_IJNS4_10UnderscoreES10_S10_EEEEENS4_13SM90_TMA_LOADENS4_14ComposedLayoutINS4_7SwizzleILi1ELi4ELi3EEENS4_18smem_ptr_flag_bitsILi8EEENSW_INS5_IJNSA_ILi8EEESG_EEENS5_IJSG_SB_EEEEEEEvNS4_8identityES13_S1D_vS1E_EENS_8epilogue10collective18CollectiveEpilogueINS1G_23Sm100TmaWarpSpecializedILi4ELi2ELi32ELb0ELb0EEEJSH_NS5_IJNSW_ISE_SB_EES1L_EEESI_SJ_SI_SJ_NS1G_6fusion15FusionCallbacksIS1K_NS1N_17LinearCombinationISI_fSI_fLNS_15FloatRoundStyleE2EEESH_S1M_JEEENS4_5SM1004TMEM4LOAD26SM100_TMEM_LOAD_16dp32b32xES13_NS14_INS15_ILi2ELi4ELi3EEES18_NSW_INS5_IJS19_SE_EEENS5_IJSE_SB_EEEEEEENS4_39AutoVectorizingCopyWithAssumedAlignmentILi128EEENS4_14SM90_TMA_STOREES21_S23_S23_EEEvvEEEEvNT_6ParamsE:
	.zero		2944


//--------------------- SYMBOLS --------------------------

	.type		.nv.reservedSmem.offset0,@object
	.size		.nv.reservedSmem.offset0,0x4
	.type		.nv.reservedSmem.cap,@object
	.size		.nv.reservedSmem.cap,0x4
	.type		__assertfail,@function
